//
// Generated by NVIDIA NVVM Compiler
//
// Compiler Build ID: CL-36424714
// Cuda compilation tools, release 13.0, V13.0.88
// Based on NVVM 20.0.0
//

.version 9.0
.target sm_100
.address_size 64

	// .globl	_Z10mandelbrotPhiiif

.visible .entry _Z10mandelbrotPhiiif(
	.param .u64 .ptr .align 1 _Z10mandelbrotPhiiif_param_0,
	.param .u32 _Z10mandelbrotPhiiif_param_1,
	.param .u32 _Z10mandelbrotPhiiif_param_2,
	.param .u32 _Z10mandelbrotPhiiif_param_3,
	.param .f32 _Z10mandelbrotPhiiif_param_4
)
{
	.local .align 16 .b8 	__local_depot0[48];
	.reg .b64 	%SP;
	.reg .b64 	%SPL;
	.reg .pred 	%p<13>;
	.reg .b16 	%rs<4>;
	.reg .b32 	%r<48>;
	.reg .b32 	%f<82>;
	.reg .b64 	%rd<9>;

	mov.u64 	%SPL, __local_depot0;
	ld.param.u64 	%rd1, [_Z10mandelbrotPhiiif_param_0];
	ld.param.u32 	%r6, [_Z10mandelbrotPhiiif_param_1];
	ld.param.u32 	%r7, [_Z10mandelbrotPhiiif_param_2];
	ld.param.u32 	%r5, [_Z10mandelbrotPhiiif_param_3];
	ld.param.f32 	%f15, [_Z10mandelbrotPhiiif_param_4];
	mov.u32 	%r9, %tid.x;
	mov.u32 	%r10, %ctaid.x;
	mov.u32 	%r11, %ntid.x;
	mad.lo.s32 	%r12, %r10, %r11, %r9;
	mov.u32 	%r13, %tid.y;
	mov.u32 	%r14, %ctaid.y;
	mov.u32 	%r15, %ntid.y;
	mad.lo.s32 	%r16, %r14, %r15, %r13;
	cvt.rn.f32.s32 	%f16, %r7;
	mul.f32 	%f17, %f16, 0f3F000000;
	cvt.rn.f32.s32 	%f18, %r12;
	sub.f32 	%f19, %f17, %f18;
	mul.f32 	%f20, %f15, %f19;
	div.rn.f32 	%f1, %f20, %f17;
	cvt.rn.f32.u32 	%f21, %r16;
	sub.f32 	%f22, %f17, %f21;
	mul.f32 	%f23, %f15, %f22;
	div.rn.f32 	%f2, %f23, %f17;
	mad.lo.s32 	%r1, %r6, %r16, %r12;
	setp.ge.s32 	%p1, %r12, %r6;
	setp.ge.s32 	%p2, %r16, %r7;
	or.pred  	%p3, %p1, %p2;
	@%p3 bra 	$L__BB0_7;
	setp.lt.s32 	%p4, %r5, 1;
	mov.f32 	%f77, 0f00000000;
	mov.f32 	%f78, %f77;
	mov.f32 	%f81, %f77;
	@%p4 bra 	$L__BB0_6;
	mov.f32 	%f78, 0f00000000;
	mov.b32 	%r46, 0;
	mov.f32 	%f77, %f78;
$L__BB0_3:
	mul.f32 	%f5, %f77, %f77;
	mul.f32 	%f6, %f78, %f78;
	add.f32 	%f26, %f5, %f6;
	setp.geu.f32 	%p5, %f26, 0f42000000;
	mov.u32 	%r47, %r46;
	@%p5 bra 	$L__BB0_5;
	sub.f32 	%f27, %f5, %f6;
	mul.f32 	%f28, %f77, %f78;
	fma.rn.f32 	%f29, %f77, %f78, %f28;
	add.f32 	%f77, %f1, %f27;
	add.f32 	%f78, %f2, %f29;
	add.s32 	%r46, %r46, 1;
	setp.ne.s32 	%p6, %r46, %r5;
	mov.u32 	%r47, %r5;
	@%p6 bra 	$L__BB0_3;
$L__BB0_5:
	cvt.rn.f32.u32 	%f81, %r47;
$L__BB0_6:
	add.u64 	%rd3, %SPL, 0;
	mul.f32 	%f30, %f78, %f78;
	fma.rn.f32 	%f31, %f77, %f77, %f30;
	setp.lt.f32 	%p7, %f31, 0f00800000;
	mul.f32 	%f32, %f31, 0f4B000000;
	selp.f32 	%f33, %f32, %f31, %p7;
	selp.f32 	%f34, 0fC1B80000, 0f00000000, %p7;
	mov.b32 	%r19, %f33;
	add.s32 	%r20, %r19, -1059760811;
	and.b32  	%r21, %r20, -8388608;
	sub.s32 	%r22, %r19, %r21;
	mov.b32 	%f35, %r22;
	cvt.rn.f32.s32 	%f36, %r21;
	fma.rn.f32 	%f37, %f36, 0f34000000, %f34;
	add.f32 	%f38, %f35, 0fBF800000;
	fma.rn.f32 	%f39, %f38, 0fBE055027, 0f3E1039F6;
	fma.rn.f32 	%f40, %f39, %f38, 0fBDF8CDCC;
	fma.rn.f32 	%f41, %f40, %f38, 0f3E0F2955;
	fma.rn.f32 	%f42, %f41, %f38, 0fBE2AD8B9;
	fma.rn.f32 	%f43, %f42, %f38, 0f3E4CED0B;
	fma.rn.f32 	%f44, %f43, %f38, 0fBE7FFF22;
	fma.rn.f32 	%f45, %f44, %f38, 0f3EAAAA78;
	fma.rn.f32 	%f46, %f45, %f38, 0fBF000000;
	mul.f32 	%f47, %f38, %f46;
	fma.rn.f32 	%f48, %f47, %f38, %f38;
	fma.rn.f32 	%f49, %f37, 0f3F317218, %f48;
	setp.gt.u32 	%p8, %r19, 2139095039;
	fma.rn.f32 	%f50, %f33, 0f7F800000, 0f7F800000;
	selp.f32 	%f51, %f50, %f49, %p8;
	setp.eq.f32 	%p9, %f33, 0f00000000;
	selp.f32 	%f52, 0fFF800000, %f51, %p9;
	setp.lt.f32 	%p10, %f52, 0f00800000;
	mul.f32 	%f53, %f52, 0f4B000000;
	selp.f32 	%f54, %f53, %f52, %p10;
	selp.f32 	%f55, 0fC1B80000, 0f00000000, %p10;
	mov.b32 	%r23, %f54;
	add.s32 	%r24, %r23, -1059760811;
	and.b32  	%r25, %r24, -8388608;
	sub.s32 	%r26, %r23, %r25;
	mov.b32 	%f56, %r26;
	cvt.rn.f32.s32 	%f57, %r25;
	fma.rn.f32 	%f58, %f57, 0f34000000, %f55;
	add.f32 	%f59, %f56, 0fBF800000;
	fma.rn.f32 	%f60, %f59, 0fBE055027, 0f3E1039F6;
	fma.rn.f32 	%f61, %f60, %f59, 0fBDF8CDCC;
	fma.rn.f32 	%f62, %f61, %f59, 0f3E0F2955;
	fma.rn.f32 	%f63, %f62, %f59, 0fBE2AD8B9;
	fma.rn.f32 	%f64, %f63, %f59, 0f3E4CED0B;
	fma.rn.f32 	%f65, %f64, %f59, 0fBE7FFF22;
	fma.rn.f32 	%f66, %f65, %f59, 0f3EAAAA78;
	fma.rn.f32 	%f67, %f66, %f59, 0fBF000000;
	mul.f32 	%f68, %f59, %f67;
	fma.rn.f32 	%f69, %f68, %f59, %f59;
	fma.rn.f32 	%f70, %f58, 0f3F317218, %f69;
	setp.gt.u32 	%p11, %r23, 2139095039;
	fma.rn.f32 	%f71, %f54, 0f7F800000, 0f7F800000;
	selp.f32 	%f72, %f71, %f70, %p11;
	setp.eq.f32 	%p12, %f54, 0f00000000;
	selp.f32 	%f73, 0fFF800000, %f72, %p12;
	sub.f32 	%f74, %f81, %f73;
	cvt.rzi.s32.f32 	%r27, %f74;
	mov.b32 	%r28, 207881984;
	mov.b32 	%r29, 1224999983;
	mov.b32 	%r30, 17373703;
	mov.b32 	%r31, 420421186;
	st.local.v4.b32 	[%rd3], {%r31, %r30, %r29, %r28};
	mov.b32 	%r32, -370018068;
	mov.b32 	%r33, -739920506;
	mov.b32 	%r34, -780322383;
	mov.b32 	%r35, 1377339948;
	st.local.v4.b32 	[%rd3+16], {%r35, %r34, %r33, %r32};
	mov.b32 	%r36, 53766656;
	mov.b32 	%r37, 1469644928;
	mov.b32 	%r38, -872371457;
	mov.b32 	%r39, 1607071935;
	st.local.v4.b32 	[%rd3+32], {%r39, %r38, %r37, %r36};
	shr.s32 	%r40, %r27, 31;
	shr.u32 	%r41, %r40, 28;
	add.s32 	%r42, %r27, %r41;
	and.b32  	%r43, %r42, -16;
	sub.s32 	%r44, %r27, %r43;
	mul.wide.s32 	%rd4, %r44, 3;
	add.s64 	%rd5, %rd3, %rd4;
	ld.local.u8 	%rs1, [%rd5];
	ld.local.u8 	%rs2, [%rd5+1];
	ld.local.u8 	%rs3, [%rd5+2];
	mul.lo.s32 	%r45, %r1, 3;
	cvt.s64.s32 	%rd6, %r45;
	cvta.to.global.u64 	%rd7, %rd1;
	add.s64 	%rd8, %rd7, %rd6;
	st.global.u8 	[%rd8], %rs1;
	st.global.u8 	[%rd8+1], %rs2;
	st.global.u8 	[%rd8+2], %rs3;
$L__BB0_7:
	ret;

}
	// .globl	_Z5juliaPhiiif
.visible .entry _Z5juliaPhiiif(
	.param .u64 .ptr .align 1 _Z5juliaPhiiif_param_0,
	.param .u32 _Z5juliaPhiiif_param_1,
	.param .u32 _Z5juliaPhiiif_param_2,
	.param .u32 _Z5juliaPhiiif_param_3,
	.param .f32 _Z5juliaPhiiif_param_4
)
{
	.local .align 16 .b8 	__local_depot1[48];
	.reg .b64 	%SP;
	.reg .b64 	%SPL;
	.reg .pred 	%p<13>;
	.reg .b16 	%rs<4>;
	.reg .b32 	%r<48>;
	.reg .b32 	%f<82>;
	.reg .b64 	%rd<9>;

	mov.u64 	%SPL, __local_depot1;
	ld.param.u64 	%rd1, [_Z5juliaPhiiif_param_0];
	ld.param.u32 	%r6, [_Z5juliaPhiiif_param_1];
	ld.param.u32 	%r7, [_Z5juliaPhiiif_param_2];
	ld.param.u32 	%r5, [_Z5juliaPhiiif_param_3];
	ld.param.f32 	%f16, [_Z5juliaPhiiif_param_4];
	mov.u32 	%r9, %tid.x;
	mov.u32 	%r10, %ctaid.x;
	mov.u32 	%r11, %ntid.x;
	mad.lo.s32 	%r12, %r10, %r11, %r9;
	mov.u32 	%r13, %tid.y;
	mov.u32 	%r14, %ctaid.y;
	mov.u32 	%r15, %ntid.y;
	mad.lo.s32 	%r16, %r14, %r15, %r13;
	cvt.rn.f32.s32 	%f17, %r7;
	mul.f32 	%f18, %f17, 0f3F000000;
	cvt.rn.f32.s32 	%f19, %r12;
	sub.f32 	%f20, %f18, %f19;
	mul.f32 	%f21, %f16, %f20;
	div.rn.f32 	%f1, %f21, %f18;
	cvt.rn.f32.u32 	%f22, %r16;
	sub.f32 	%f23, %f18, %f22;
	mul.f32 	%f24, %f16, %f23;
	div.rn.f32 	%f78, %f24, %f18;
	mad.lo.s32 	%r1, %r6, %r16, %r12;
	setp.ge.s32 	%p1, %r12, %r6;
	setp.ge.s32 	%p2, %r16, %r7;
	or.pred  	%p3, %p1, %p2;
	@%p3 bra 	$L__BB1_7;
	add.f32 	%f77, %f1, 0f3F866666;
	setp.lt.s32 	%p4, %r5, 1;
	mov.f32 	%f81, 0f00000000;
	@%p4 bra 	$L__BB1_6;
	mov.b32 	%r46, 0;
$L__BB1_3:
	mul.f32 	%f6, %f77, %f77;
	mul.f32 	%f7, %f78, %f78;
	add.f32 	%f26, %f6, %f7;
	setp.geu.f32 	%p5, %f26, 0f42000000;
	mov.u32 	%r47, %r46;
	@%p5 bra 	$L__BB1_5;
	sub.f32 	%f27, %f6, %f7;
	mul.f32 	%f28, %f77, %f78;
	fma.rn.f32 	%f29, %f77, %f78, %f28;
	add.f32 	%f77, %f27, 0fBF4CCCCD;
	add.f32 	%f78, %f29, 0f3E23D70A;
	add.s32 	%r46, %r46, 1;
	setp.ne.s32 	%p6, %r46, %r5;
	mov.u32 	%r47, %r5;
	@%p6 bra 	$L__BB1_3;
$L__BB1_5:
	cvt.rn.f32.u32 	%f81, %r47;
$L__BB1_6:
	add.u64 	%rd3, %SPL, 0;
	mul.f32 	%f30, %f78, %f78;
	fma.rn.f32 	%f31, %f77, %f77, %f30;
	setp.lt.f32 	%p7, %f31, 0f00800000;
	mul.f32 	%f32, %f31, 0f4B000000;
	selp.f32 	%f33, %f32, %f31, %p7;
	selp.f32 	%f34, 0fC1B80000, 0f00000000, %p7;
	mov.b32 	%r19, %f33;
	add.s32 	%r20, %r19, -1059760811;
	and.b32  	%r21, %r20, -8388608;
	sub.s32 	%r22, %r19, %r21;
	mov.b32 	%f35, %r22;
	cvt.rn.f32.s32 	%f36, %r21;
	fma.rn.f32 	%f37, %f36, 0f34000000, %f34;
	add.f32 	%f38, %f35, 0fBF800000;
	fma.rn.f32 	%f39, %f38, 0fBE055027, 0f3E1039F6;
	fma.rn.f32 	%f40, %f39, %f38, 0fBDF8CDCC;
	fma.rn.f32 	%f41, %f40, %f38, 0f3E0F2955;
	fma.rn.f32 	%f42, %f41, %f38, 0fBE2AD8B9;
	fma.rn.f32 	%f43, %f42, %f38, 0f3E4CED0B;
	fma.rn.f32 	%f44, %f43, %f38, 0fBE7FFF22;
	fma.rn.f32 	%f45, %f44, %f38, 0f3EAAAA78;
	fma.rn.f32 	%f46, %f45, %f38, 0fBF000000;
	mul.f32 	%f47, %f38, %f46;
	fma.rn.f32 	%f48, %f47, %f38, %f38;
	fma.rn.f32 	%f49, %f37, 0f3F317218, %f48;
	setp.gt.u32 	%p8, %r19, 2139095039;
	fma.rn.f32 	%f50, %f33, 0f7F800000, 0f7F800000;
	selp.f32 	%f51, %f50, %f49, %p8;
	setp.eq.f32 	%p9, %f33, 0f00000000;
	selp.f32 	%f52, 0fFF800000, %f51, %p9;
	setp.lt.f32 	%p10, %f52, 0f00800000;
	mul.f32 	%f53, %f52, 0f4B000000;
	selp.f32 	%f54, %f53, %f52, %p10;
	selp.f32 	%f55, 0fC1B80000, 0f00000000, %p10;
	mov.b32 	%r23, %f54;
	add.s32 	%r24, %r23, -1059760811;
	and.b32  	%r25, %r24, -8388608;
	sub.s32 	%r26, %r23, %r25;
	mov.b32 	%f56, %r26;
	cvt.rn.f32.s32 	%f57, %r25;
	fma.rn.f32 	%f58, %f57, 0f34000000, %f55;
	add.f32 	%f59, %f56, 0fBF800000;
	fma.rn.f32 	%f60, %f59, 0fBE055027, 0f3E1039F6;
	fma.rn.f32 	%f61, %f60, %f59, 0fBDF8CDCC;
	fma.rn.f32 	%f62, %f61, %f59, 0f3E0F2955;
	fma.rn.f32 	%f63, %f62, %f59, 0fBE2AD8B9;
	fma.rn.f32 	%f64, %f63, %f59, 0f3E4CED0B;
	fma.rn.f32 	%f65, %f64, %f59, 0fBE7FFF22;
	fma.rn.f32 	%f66, %f65, %f59, 0f3EAAAA78;
	fma.rn.f32 	%f67, %f66, %f59, 0fBF000000;
	mul.f32 	%f68, %f59, %f67;
	fma.rn.f32 	%f69, %f68, %f59, %f59;
	fma.rn.f32 	%f70, %f58, 0f3F317218, %f69;
	setp.gt.u32 	%p11, %r23, 2139095039;
	fma.rn.f32 	%f71, %f54, 0f7F800000, 0f7F800000;
	selp.f32 	%f72, %f71, %f70, %p11;
	setp.eq.f32 	%p12, %f54, 0f00000000;
	selp.f32 	%f73, 0fFF800000, %f72, %p12;
	sub.f32 	%f74, %f81, %f73;
	cvt.rzi.s32.f32 	%r27, %f74;
	mov.b32 	%r28, 207881984;
	mov.b32 	%r29, 1224999983;
	mov.b32 	%r30, 17373703;
	mov.b32 	%r31, 420421186;
	st.local.v4.b32 	[%rd3], {%r31, %r30, %r29, %r28};
	mov.b32 	%r32, -370018068;
	mov.b32 	%r33, -739920506;
	mov.b32 	%r34, -780322383;
	mov.b32 	%r35, 1377339948;
	st.local.v4.b32 	[%rd3+16], {%r35, %r34, %r33, %r32};
	mov.b32 	%r36, 53766656;
	mov.b32 	%r37, 1469644928;
	mov.b32 	%r38, -872371457;
	mov.b32 	%r39, 1607071935;
	st.local.v4.b32 	[%rd3+32], {%r39, %r38, %r37, %r36};
	shr.s32 	%r40, %r27, 31;
	shr.u32 	%r41, %r40, 28;
	add.s32 	%r42, %r27, %r41;
	and.b32  	%r43, %r42, -16;
	sub.s32 	%r44, %r27, %r43;
	mul.wide.s32 	%rd4, %r44, 3;
	add.s64 	%rd5, %rd3, %rd4;
	ld.local.u8 	%rs1, [%rd5];
	ld.local.u8 	%rs2, [%rd5+1];
	ld.local.u8 	%rs3, [%rd5+2];
	mul.lo.s32 	%r45, %r1, 3;
	cvt.s64.s32 	%rd6, %r45;
	cvta.to.global.u64 	%rd7, %rd1;
	add.s64 	%rd8, %rd7, %rd6;
	st.global.u8 	[%rd8], %rs1;
	st.global.u8 	[%rd8+1], %rs2;
	st.global.u8 	[%rd8+2], %rs3;
$L__BB1_7:
	ret;

}


// ===== COMPILED SASS (sm_100) =====

	.target	sm_100

	.elftype	@"ET_EXEC"


//--------------------- .note.nv.tkinfo           --------------------------
	.section	.note.nv.tkinfo,"",@"SHT_NOTE"
	.sectionflags	@"SHF_NOTE_NV_TKINFO"
	.tkinfo
        /*0018*/ 	.word	0x00000002
        /*0030*/ 	.string	""
        /*0030*/ 	.string	"ptxas"
        /*0030*/ 	.string	"Cuda compilation tools, release 13.0, V13.0.88"
        /*0030*/ 	.string	"Build cuda_13.0.r13.0/compiler.36424714_0"
        /*0030*/ 	.string	"-arch sm_100 -m 64 "



//--------------------- .note.nv.cuinfo           --------------------------
	.section	.note.nv.cuinfo,"",@"SHT_NOTE"
	.sectionflags	@"SHF_NOTE_NV_CUINFO"
        /*0018*/ 	.short	0x0002
        /*001a*/ 	.short	0x0064
        /*001c*/ 	.short	0x0082
	.zero		2


//--------------------- .nv.info                  --------------------------
	.section	.nv.info,"",@"SHT_CUDA_INFO"
	.align	4


	//----- nvinfo : EIATTR_REGCOUNT
	.align		4
        /*0000*/ 	.byte	0x04, 0x2f
        /*0002*/ 	.short	(.L_1 - .L_0)
	.align		4
.L_0:
        /*0004*/ 	.word	index@(_Z10mandelbrotPhiiif)
        /*0008*/ 	.word	0x00000016


	//----- nvinfo : EIATTR_FRAME_SIZE
	.align		4
.L_1:
        /*000c*/ 	.byte	0x04, 0x11
        /*000e*/ 	.short	(.L_3 - .L_2)
	.align		4
.L_2:
        /*0010*/ 	.word	index@($__internal_1_$__cuda_sm3x_div_rn_noftz_f32_slowpath)
        /*0014*/ 	.word	0x00000030


	//----- nvinfo : EIATTR_FRAME_SIZE
	.align		4
.L_3:
        /*0018*/ 	.byte	0x04, 0x11
        /*001a*/ 	.short	(.L_5 - .L_4)
	.align		4
.L_4:
        /*001c*/ 	.word	index@(_Z10mandelbrotPhiiif)
        /*0020*/ 	.word	0x00000030


	//----- nvinfo : EIATTR_REGCOUNT
	.align		4
.L_5:
        /*0024*/ 	.byte	0x04, 0x2f
        /*0026*/ 	.short	(.L_7 - .L_6)
	.align		4
.L_6:
        /*0028*/ 	.word	index@(_Z5juliaPhiiif)
        /*002c*/ 	.word	0x00000016


	//----- nvinfo : EIATTR_FRAME_SIZE
	.align		4
.L_7:
        /*0030*/ 	.byte	0x04, 0x11
        /*0032*/ 	.short	(.L_9 - .L_8)
	.align		4
.L_8:
        /*0034*/ 	.word	index@($__internal_0_$__cuda_sm3x_div_rn_noftz_f32_slowpath)
        /*0038*/ 	.word	0x00000030


	//----- nvinfo : EIATTR_FRAME_SIZE
	.align		4
.L_9:
        /*003c*/ 	.byte	0x04, 0x11
        /*003e*/ 	.short	(.L_11 - .L_10)
	.align		4
.L_10:
        /*0040*/ 	.word	index@(_Z5juliaPhiiif)
        /*0044*/ 	.word	0x00000030


	//----- nvinfo : EIATTR_MIN_STACK_SIZE
	.align		4
.L_11:
        /*0048*/ 	.byte	0x04, 0x12
        /*004a*/ 	.short	(.L_13 - .L_12)
	.align		4
.L_12:
        /*004c*/ 	.word	index@(_Z5juliaPhiiif)
        /*0050*/ 	.word	0x00000030


	//----- nvinfo : EIATTR_MIN_STACK_SIZE
	.align		4
.L_13:
        /*0054*/ 	.byte	0x04, 0x12
        /*0056*/ 	.short	(.L_15 - .L_14)
	.align		4
.L_14:
        /*0058*/ 	.word	index@(_Z10mandelbrotPhiiif)
        /*005c*/ 	.word	0x00000030
.L_15:


//--------------------- .nv.compat                --------------------------
	.section	.nv.compat,"",@"SHT_CUDA_COMPAT_INFO"
	.align	4
        /*0000*/ 	.byte	0x02, 0x09, 0x00, 0x00, 0x02, 0x02, 0x01, 0x00, 0x02, 0x05, 0x05, 0x00, 0x03, 0x07, 0x01, 0x01
        /*0010*/ 	.byte	0x02, 0x03, 0x00, 0x00, 0x02, 0x06, 0x01, 0x00, 0x04, 0x0b, 0x08, 0x00, 0x01, 0x00, 0x00, 0x00
        /*0020*/ 	.byte	0x00, 0x00, 0x00, 0x00


//--------------------- .nv.info._Z5juliaPhiiif   --------------------------
	.section	.nv.info._Z5juliaPhiiif,"",@"SHT_CUDA_INFO"
	.sectionflags	@""
	.align	4


	//----- nvinfo : EIATTR_CUDA_API_VERSION
	.align		4
        /*0000*/ 	.byte	0x04, 0x37
        /*0002*/ 	.short	(.L_17 - .L_16)
.L_16:
        /*0004*/ 	.word	0x00000082


	//----- nvinfo : EIATTR_KPARAM_INFO
	.align		4
.L_17:
        /*0008*/ 	.byte	0x04, 0x17
        /*000a*/ 	.short	(.L_19 - .L_18)
.L_18:
        /*000c*/ 	.word	0x00000000
        /*0010*/ 	.short	0x0004
        /*0012*/ 	.short	0x0014
        /*0014*/ 	.byte	0x00, 0xf0, 0x11, 0x00


	//----- nvinfo : EIATTR_KPARAM_INFO
	.align		4
.L_19:
        /*0018*/ 	.byte	0x04, 0x17
        /*001a*/ 	.short	(.L_21 - .L_20)
.L_20:
        /*001c*/ 	.word	0x00000000
        /*0020*/ 	.short	0x0003
        /*0022*/ 	.short	0x0010
        /*0024*/ 	.byte	0x00, 0xf0, 0x11, 0x00


	//----- nvinfo : EIATTR_KPARAM_INFO
	.align		4
.L_21:
        /*0028*/ 	.byte	0x04, 0x17
        /*002a*/ 	.short	(.L_23 - .L_22)
.L_22:
        /*002c*/ 	.word	0x00000000
        /*0030*/ 	.short	0x0002
        /*0032*/ 	.short	0x000c
        /*0034*/ 	.byte	0x00, 0xf0, 0x11, 0x00


	//----- nvinfo : EIATTR_KPARAM_INFO
	.align		4
.L_23:
        /*0038*/ 	.byte	0x04, 0x17
        /*003a*/ 	.short	(.L_25 - .L_24)
.L_24:
        /*003c*/ 	.word	0x00000000
        /*0040*/ 	.short	0x0001
        /*0042*/ 	.short	0x0008
        /*0044*/ 	.byte	0x00, 0xf0, 0x11, 0x00


	//----- nvinfo : EIATTR_KPARAM_INFO
	.align		4
.L_25:
        /*0048*/ 	.byte	0x04, 0x17
        /*004a*/ 	.short	(.L_27 - .L_26)
.L_26:
        /*004c*/ 	.word	0x00000000
        /*0050*/ 	.short	0x0000
        /*0052*/ 	.short	0x0000
        /*0054*/ 	.byte	0x00, 0xf5, 0x21, 0x00


	//----- nvinfo : EIATTR_SPARSE_MMA_MASK
	.align		4
.L_27:
        /*0058*/ 	.byte	0x03, 0x50
        /*005a*/ 	.short	0x0000


	//----- nvinfo : EIATTR_MAXREG_COUNT
	.align		4
        /*005c*/ 	.byte	0x03, 0x1b
        /*005e*/ 	.short	0x00ff


	//----- nvinfo : EIATTR_MERCURY_ISA_VERSION
	.align		4
        /*0060*/ 	.byte	0x03, 0x5f
        /*0062*/ 	.short	0x0101


	//----- nvinfo : EIATTR_VRC_CTA_INIT_COUNT
	.align		4
        /*0064*/ 	.byte	0x02, 0x4a
	.zero		1
	.zero		1


	//----- nvinfo : EIATTR_EXIT_INSTR_OFFSETS
	.align		4
        /*0068*/ 	.byte	0x04, 0x1c
        /*006a*/ 	.short	(.L_29 - .L_28)


	//   ....[0]....
.L_28:
        /*006c*/ 	.word	0x00000330


	//   ....[1]....
        /*0070*/ 	.word	0x00000a30


	//----- nvinfo : EIATTR_CRS_STACK_SIZE
	.align		4
.L_29:
        /*0074*/ 	.byte	0x04, 0x1e
        /*0076*/ 	.short	(.L_31 - .L_30)
.L_30:
        /*0078*/ 	.word	0x00000000


	//----- nvinfo : EIATTR_CBANK_PARAM_SIZE
	.align		4
.L_31:
        /*007c*/ 	.byte	0x03, 0x19
        /*007e*/ 	.short	0x0018


	//----- nvinfo : EIATTR_PARAM_CBANK
	.align		4
        /*0080*/ 	.byte	0x04, 0x0a
        /*0082*/ 	.short	(.L_33 - .L_32)
	.align		4
.L_32:
        /*0084*/ 	.word	index@(.nv.constant0._Z5juliaPhiiif)
        /*0088*/ 	.short	0x0380
        /*008a*/ 	.short	0x0018


	//----- nvinfo : EIATTR_SW_WAR
	.align		4
.L_33:
        /*008c*/ 	.byte	0x04, 0x36
        /*008e*/ 	.short	(.L_35 - .L_34)
.L_34:
        /*0090*/ 	.word	0x00000008
.L_35:


//--------------------- .nv.info._Z10mandelbrotPhiiif --------------------------
	.section	.nv.info._Z10mandelbrotPhiiif,"",@"SHT_CUDA_INFO"
	.sectionflags	@""
	.align	4


	//----- nvinfo : EIATTR_CUDA_API_VERSION
	.align		4
        /*0000*/ 	.byte	0x04, 0x37
        /*0002*/ 	.short	(.L_37 - .L_36)
.L_36:
        /*0004*/ 	.word	0x00000082


	//----- nvinfo : EIATTR_KPARAM_INFO
	.align		4
.L_37:
        /*0008*/ 	.byte	0x04, 0x17
        /*000a*/ 	.short	(.L_39 - .L_38)
.L_38:
        /*000c*/ 	.word	0x00000000
        /*0010*/ 	.short	0x0004
        /*0012*/ 	.short	0x0014
        /*0014*/ 	.byte	0x00, 0xf0, 0x11, 0x00


	//----- nvinfo : EIATTR_KPARAM_INFO
	.align		4
.L_39:
        /*0018*/ 	.byte	0x04, 0x17
        /*001a*/ 	.short	(.L_41 - .L_40)
.L_40:
        /*001c*/ 	.word	0x00000000
        /*0020*/ 	.short	0x0003
        /*0022*/ 	.short	0x0010
        /*0024*/ 	.byte	0x00, 0xf0, 0x11, 0x00


	//----- nvinfo : EIATTR_KPARAM_INFO
	.align		4
.L_41:
        /*0028*/ 	.byte	0x04, 0x17
        /*002a*/ 	.short	(.L_43 - .L_42)
.L_42:
        /*002c*/ 	.word	0x00000000
        /*0030*/ 	.short	0x0002
        /*0032*/ 	.short	0x000c
        /*0034*/ 	.byte	0x00, 0xf0, 0x11, 0x00


	//----- nvinfo : EIATTR_KPARAM_INFO
	.align		4
.L_43:
        /*0038*/ 	.byte	0x04, 0x17
        /*003a*/ 	.short	(.L_45 - .L_44)
.L_44:
        /*003c*/ 	.word	0x00000000
        /*0040*/ 	.short	0x0001
        /*0042*/ 	.short	0x0008
        /*0044*/ 	.byte	0x00, 0xf0, 0x11, 0x00


	//----- nvinfo : EIATTR_KPARAM_INFO
	.align		4
.L_45:
        /*0048*/ 	.byte	0x04, 0x17
        /*004a*/ 	.short	(.L_47 - .L_46)
.L_46:
        /*004c*/ 	.word	0x00000000
        /*0050*/ 	.short	0x0000
        /*0052*/ 	.short	0x0000
        /*0054*/ 	.byte	0x00, 0xf5, 0x21, 0x00


	//----- nvinfo : EIATTR_SPARSE_MMA_MASK
	.align		4
.L_47:
        /*0058*/ 	.byte	0x03, 0x50
        /*005a*/ 	.short	0x0000


	//----- nvinfo : EIATTR_MAXREG_COUNT
	.align		4
        /*005c*/ 	.byte	0x03, 0x1b
        /*005e*/ 	.short	0x00ff


	//----- nvinfo : EIATTR_MERCURY_ISA_VERSION
	.align		4
        /*0060*/ 	.byte	0x03, 0x5f
        /*0062*/ 	.short	0x0101


	//----- nvinfo : EIATTR_VRC_CTA_INIT_COUNT
	.align		4
        /*0064*/ 	.byte	0x02, 0x4a
	.zero		1
	.zero		1


	//----- nvinfo : EIATTR_EXIT_INSTR_OFFSETS
	.align		4
        /*0068*/ 	.byte	0x04, 0x1c
        /*006a*/ 	.short	(.L_49 - .L_48)


	//   ....[0]....
.L_48:
        /*006c*/ 	.word	0x00000340


	//   ....[1]....
        /*0070*/ 	.word	0x00000a70


	//----- nvinfo : EIATTR_CRS_STACK_SIZE
	.align		4
.L_49:
        /*0074*/ 	.byte	0x04, 0x1e
        /*0076*/ 	.short	(.L_51 - .L_50)
.L_50:
        /*0078*/ 	.word	0x00000000


	//----- nvinfo : EIATTR_CBANK_PARAM_SIZE
	.align		4
.L_51:
        /*007c*/ 	.byte	0x03, 0x19
        /*007e*/ 	.short	0x0018


	//----- nvinfo : EIATTR_PARAM_CBANK
	.align		4
        /*0080*/ 	.byte	0x04, 0x0a
        /*0082*/ 	.short	(.L_53 - .L_52)
	.align		4
.L_52:
        /*0084*/ 	.word	index@(.nv.constant0._Z10mandelbrotPhiiif)
        /*0088*/ 	.short	0x0380
        /*008a*/ 	.short	0x0018


	//----- nvinfo : EIATTR_SW_WAR
	.align		4
.L_53:
        /*008c*/ 	.byte	0x04, 0x36
        /*008e*/ 	.short	(.L_55 - .L_54)
.L_54:
        /*0090*/ 	.word	0x00000008
.L_55:


//--------------------- .nv.callgraph             --------------------------
	.section	.nv.callgraph,"",@"SHT_CUDA_CALLGRAPH"
	.align	4
	.sectionentsize	8
	.align		4
        /*0000*/ 	.word	0x00000000
	.align		4
        /*0004*/ 	.word	0xffffffff
	.align		4
        /*0008*/ 	.word	0x00000000
	.align		4
        /*000c*/ 	.word	0xfffffffe
	.align		4
        /*0010*/ 	.word	0x00000000
	.align		4
        /*0014*/ 	.word	0xfffffffd
	.align		4
        /*0018*/ 	.word	0x00000000
	.align		4
        /*001c*/ 	.word	0xfffffffc


//--------------------- .text._Z5juliaPhiiif      --------------------------
	.section	.text._Z5juliaPhiiif,"ax",@progbits
	.align	128
        .global         _Z5juliaPhiiif
        .type           _Z5juliaPhiiif,@function
        .size           _Z5juliaPhiiif,(.L_x_40 - _Z5juliaPhiiif)
        .other          _Z5juliaPhiiif,@"STO_CUDA_ENTRY STV_DEFAULT"
_Z5juliaPhiiif:
.text._Z5juliaPhiiif:
[----:B------:R-:W0:Y:S01]  /*0000*/  LDC R1, c[0x0][0x37c] ;  /* 0x0000df00ff017b82 */ /* 0x000e220000000800 */
[----:B------:R-:W1:Y:S01]  /*0010*/  S2R R16, SR_TID.X ;  /* 0x0000000000107919 */ /* 0x000e620000002100 */
[----:B------:R-:W2:Y:S06]  /*0020*/  LDCU UR5, c[0x0][0x38c] ;  /* 0x00007180ff0577ac */ /* 0x000eac0008000800 */
[----:B------:R-:W1:Y:S01]  /*0030*/  S2UR UR4, SR_CTAID.X ;  /* 0x00000000000479c3 */ /* 0x000e620000002500 */
[----:B------:R-:W-:Y:S01]  /*0040*/  BSSY.RECONVERGENT B0, `(.L_x_0) ;  /* 0x0000019000007945 */ /* 0x000fe20003800200 */
[----:B------:R-:W3:Y:S01]  /*0050*/  S2R R6, SR_TID.Y ;  /* 0x0000000000067919 */ /* 0x000ee20000002200 */
[----:B0-----:R-:W-:-:S05]  /*0060*/  IADD3 R1, PT, PT, R1, -0x30, RZ ;  /* 0xffffffd001017810 */ /* 0x001fca0007ffe0ff */
[----:B------:R-:W1:Y:S08]  /*0070*/  LDC R5, c[0x0][0x360] ;  /* 0x0000d800ff057b82 */ /* 0x000e700000000800 */
[----:B------:R-:W3:Y:S01]  /*0080*/  LDC R9, c[0x0][0x364] ;  /* 0x0000d900ff097b82 */ /* 0x000ee20000000800 */
[----:B--2---:R-:W-:Y:S01]  /*0090*/  I2FP.F32.S32 R3, UR5 ;  /* 0x0000000500037c45 */ /* 0x004fe20008201400 */
[----:B------:R-:W0:Y:S04]  /*00a0*/  LDCU UR5, c[0x0][0x394] ;  /* 0x00007280ff0577ac */ /* 0x000e280008000800 */
[----:B------:R-:W-:-:S04]  /*00b0*/  FMUL R3, R3, 0.5 ;  /* 0x3f00000003037820 */ /* 0x000fc80000400000 */
[----:B------:R-:W2:Y:S01]  /*00c0*/  MUFU.RCP R2, R3 ;  /* 0x0000000300027308 */ /* 0x000ea20000001000 */
[----:B-1----:R-:W-:Y:S01]  /*00d0*/  IMAD R16, R5, UR4, R16 ;  /* 0x0000000405107c24 */ /* 0x002fe2000f8e0210 */
[----:B------:R-:W3:Y:S04]  /*00e0*/  S2UR UR4, SR_CTAID.Y ;  /* 0x00000000000479c3 */ /* 0x000ee80000002600 */
[----:B------:R-:W-:-:S05]  /*00f0*/  I2FP.F32.S32 R0, R16 ;  /* 0x0000001000007245 */ /* 0x000fca0000201400 */
[C---:B------:R-:W-:Y:S01]  /*0100*/  FADD R0, R3.reuse, -R0 ;  /* 0x8000000003007221 */ /* 0x040fe20000000000 */
[----:B--2---:R-:W-:-:S03]  /*0110*/  FFMA R5, -R3, R2, 1 ;  /* 0x3f80000003057423 */ /* 0x004fc60000000102 */
[----:B0-----:R-:W-:Y:S01]  /*0120*/  FMUL R0, R0, UR5 ;  /* 0x0000000500007c20 */ /* 0x001fe20008400000 */
[----:B------:R-:W-:-:S03]  /*0130*/  FFMA R7, R2, R5, R2 ;  /* 0x0000000502077223 */ /* 0x000fc60000000002 */
[----:B------:R-:W0:Y:S01]  /*0140*/  FCHK P0, R0, R3 ;  /* 0x0000000300007302 */ /* 0x000e220000000000 */
[----:B------:R-:W-:-:S04]  /*0150*/  FFMA R2, R0, R7, RZ ;  /* 0x0000000700027223 */ /* 0x000fc800000000ff */
[----:B------:R-:W-:Y:S01]  /*0160*/  FFMA R4, -R3, R2, R0 ;  /* 0x0000000203047223 */ /* 0x000fe20000000100 */
[----:B---3--:R-:W-:-:S03]  /*0170*/  IMAD R5, R9, UR4, R6 ;  /* 0x0000000409057c24 */ /* 0x008fc6000f8e0206 */
[----:B------:R-:W-:Y:S01]  /*0180*/  FFMA R2, R7, R4, R2 ;  /* 0x0000000407027223 */ /* 0x000fe20000000002 */
[----:B0-----:R-:W-:Y:S06]  /*0190*/  @!P0 BRA `(.L_x_1) ;  /* 0x00000000000c8947 */ /* 0x001fec0003800000 */
[----:B------:R-:W-:-:S07]  /*01a0*/  MOV R4, 0x1c0 ;  /* 0x000001c000047802 */ /* 0x000fce0000000f00 */
[----:B------:R-:W-:Y:S05]  /*01b0*/  CALL.REL.NOINC `($__internal_0_$__cuda_sm3x_div_rn_noftz_f32_slowpath) ;  /* 0x0000000800207944 */ /* 0x000fea0003c00000 */
[----:B------:R-:W-:-:S07]  /*01c0*/  MOV R2, R0 ;  /* 0x0000000000027202 */ /* 0x000fce0000000f00 */
.L_x_1:
[----:B------:R-:W-:Y:S05]  /*01d0*/  BSYNC.RECONVERGENT B0 ;  /* 0x0000000000007941 */ /* 0x000fea0003800200 */
.L_x_0:
[----:B------:R-:W0:Y:S01]  /*01e0*/  LDCU UR4, c[0x0][0x394] ;  /* 0x00007280ff0477ac */ /* 0x000e220008000800 */
[----:B------:R-:W1:Y:S01]  /*01f0*/  MUFU.RCP R6, R3 ;  /* 0x0000000300067308 */ /* 0x000e620000001000 */
[----:B------:R-:W-:Y:S01]  /*0200*/  I2FP.F32.U32 R0, R5 ;  /* 0x0000000500007245 */ /* 0x000fe20000201000 */
[----:B------:R-:W-:Y:S04]  /*0210*/  BSSY.RECONVERGENT B0, `(.L_x_2) ;  /* 0x000000d000007945 */ /* 0x000fe80003800200 */
[----:B------:R-:W-:-:S04]  /*0220*/  FADD R0, R3, -R0 ;  /* 0x8000000003007221 */ /* 0x000fc80000000000 */
[----:B0-----:R-:W-:Y:S01]  /*0230*/  FMUL R4, R0, UR4 ;  /* 0x0000000400047c20 */ /* 0x001fe20008400000 */
[----:B-1----:R-:W-:-:S03]  /*0240*/  FFMA R7, -R3, R6, 1 ;  /* 0x3f80000003077423 */ /* 0x002fc60000000106 */
[----:B------:R-:W0:Y:S01]  /*0250*/  FCHK P0, R4, R3 ;  /* 0x0000000304007302 */ /* 0x000e220000000000 */
[----:B------:R-:W-:-:S04]  /*0260*/  FFMA R0, R6, R7, R6 ;  /* 0x0000000706007223 */ /* 0x000fc80000000006 */
[----:B------:R-:W-:-:S04]  /*0270*/  FFMA R7, R0, R4, RZ ;  /* 0x0000000400077223 */ /* 0x000fc800000000ff */
[----:B------:R-:W-:-:S04]  /*0280*/  FFMA R6, -R3, R7, R4 ;  /* 0x0000000703067223 */ /* 0x000fc80000000104 */
[----:B------:R-:W-:Y:S01]  /*0290*/  FFMA R0, R0, R6, R7 ;  /* 0x0000000600007223 */ /* 0x000fe20000000007 */
[----:B0-----:R-:W-:Y:S06]  /*02a0*/  @!P0 BRA `(.L_x_3) ;  /* 0x00000000000c8947 */ /* 0x001fec0003800000 */
[----:B------:R-:W-:Y:S01]  /*02b0*/  IMAD.MOV.U32 R0, RZ, RZ, R4 ;  /* 0x000000ffff007224 */ /* 0x000fe200078e0004 */
[----:B------:R-:W-:-:S07]  /*02c0*/  MOV R4, 0x2e0 ;  /* 0x000002e000047802 */ /* 0x000fce0000000f00 */
[----:B------:R-:W-:Y:S05]  /*02d0*/  CALL.REL.NOINC `($__internal_0_$__cuda_sm3x_div_rn_noftz_f32_slowpath) ;  /* 0x0000000400d87944 */ /* 0x000fea0003c00000 */
.L_x_3:
[----:B------:R-:W-:Y:S05]  /*02e0*/  BSYNC.RECONVERGENT B0 ;  /* 0x0000000000007941 */ /* 0x000fea0003800200 */
.L_x_2:
[----:B------:R-:W0:Y:S02]  /*02f0*/  LDCU.64 UR4, c[0x0][0x388] ;  /* 0x00007100ff0477ac */ /* 0x000e240008000a00 */
[----:B0-----:R-:W-:-:S04]  /*0300*/  ISETP.GE.AND P0, PT, R5, UR5, PT ;  /* 0x0000000505007c0c */ /* 0x001fc8000bf06270 */
[----:B------:R-:W-:Y:S01]  /*0310*/  ISETP.GE.OR P0, PT, R16, UR4, P0 ;  /* 0x0000000410007c0c */ /* 0x000fe20008706670 */
[----:B------:R-:W-:-:S12]  /*0320*/  IMAD R16, R5, UR4, R16 ;  /* 0x0000000405107c24 */ /* 0x000fd8000f8e0210 */
[----:B------:R-:W-:Y:S05]  /*0330*/  @P0 EXIT ;  /* 0x000000000000094d */ /* 0x000fea0003800000 */
[----:B------:R-:W0:Y:S01]  /*0340*/  LDCU UR6, c[0x0][0x390] ;  /* 0x00007200ff0677ac */ /* 0x000e220008000800 */
[----:B------:R-:W-:Y:S01]  /*0350*/  MOV R3, R0 ;  /* 0x0000000000037202 */ /* 0x000fe20000000f00 */
[----:B------:R-:W-:Y:S01]  /*0360*/  FADD R2, R2, 1.0499999523162841797 ;  /* 0x3f86666602027421 */ /* 0x000fe20000000000 */
[----:B------:R-:W-:Y:S01]  /*0370*/  IMAD.MOV.U32 R0, RZ, RZ, RZ ;  /* 0x000000ffff007224 */ /* 0x000fe200078e00ff */
[----:B------:R-:W1:Y:S01]  /*0380*/  LDCU.64 UR4, c[0x0][0x358] ;  /* 0x00006b00ff0477ac */ /* 0x000e620008000a00 */
[----:B0-----:R-:W-:-:S09]  /*0390*/  UISETP.GE.AND UP0, UPT, UR6, 0x1, UPT ;  /* 0x000000010600788c */ /* 0x001fd2000bf06270 */
[----:B-1----:R-:W-:Y:S05]  /*03a0*/  BRA.U !UP0, `(.L_x_4) ;  /* 0x0000000108507547 */ /* 0x002fea000b800000 */
[----:B------:R-:W-:Y:S01]  /*03b0*/  HFMA2 R0, -RZ, RZ, 0, 0 ;  /* 0x00000000ff007431 */ /* 0x000fe200000001ff */
[----:B------:R-:W-:Y:S01]  /*03c0*/  BSSY.RECONVERGENT B0, `(.L_x_5) ;  /* 0x0000011000007945 */ /* 0x000fe20003800200 */
[----:B------:R-:W0:Y:S01]  /*03d0*/  LDCU UR6, c[0x0][0x390] ;  /* 0x00007200ff0677ac */ /* 0x000e220008000800 */
[----:B------:R-:W1:Y:S04]  /*03e0*/  LDCU UR7, c[0x0][0x390] ;  /* 0x00007200ff0777ac */ /* 0x000e680008000800 */
.L_x_7:
[----:B------:R-:W-:Y:S01]  /*03f0*/  FMUL R4, R2, R2 ;  /* 0x0000000202047220 */ /* 0x000fe20000400000 */
[----:B------:R-:W-:-:S04]  /*0400*/  FMUL R5, R3, R3 ;  /* 0x0000000303057220 */ /* 0x000fc80000400000 */
[----:B------:R-:W-:-:S05]  /*0410*/  FADD R6, R4, R5 ;  /* 0x0000000504067221 */ /* 0x000fca0000000000 */
[----:B------:R-:W-:-:S13]  /*0420*/  FSETP.GEU.AND P0, PT, R6, 32, PT ;  /* 0x420000000600780b */ /* 0x000fda0003f0e000 */
[----:B------:R-:W-:Y:S05]  /*0430*/  @P0 BRA `(.L_x_6) ;  /* 0x0000000000240947 */ /* 0x000fea0003800000 */
[----:B------:R-:W-:Y:S02]  /*0440*/  VIADD R0, R0, 0x1 ;  /* 0x0000000100007836 */ /* 0x000fe40000000000 */
[CC--:B------:R-:W-:Y:S01]  /*0450*/  FMUL R6, R3.reuse, R2.reuse ;  /* 0x0000000203067220 */ /* 0x0c0fe20000400000 */
[----:B------:R-:W-:Y:S02]  /*0460*/  FADD R4, R4, -R5 ;  /* 0x8000000504047221 */ /* 0x000fe40000000000 */
[----:B-1----:R-:W-:Y:S01]  /*0470*/  ISETP.NE.AND P0, PT, R0, UR7, PT ;  /* 0x0000000700007c0c */ /* 0x002fe2000bf05270 */
[----:B------:R-:W-:Y:S01]  /*0480*/  FFMA R3, R3, R2, R6 ;  /* 0x0000000203037223 */ /* 0x000fe20000000006 */
[----:B------:R-:W-:-:S03]  /*0490*/  FADD R2, R4, -0.80000001192092895508 ;  /* 0xbf4ccccd04027421 */ /* 0x000fc60000000000 */
[----:B------:R-:W-:-:S08]  /*04a0*/  FADD R3, R3, 0.15999999642372131348 ;  /* 0x3e23d70a03037421 */ /* 0x000fd00000000000 */
[----:B------:R-:W-:Y:S05]  /*04b0*/  @P0 BRA `(.L_x_7) ;  /* 0xfffffffc00cc0947 */ /* 0x000fea000383ffff */
[----:B0-----:R-:W-:-:S07]  /*04c0*/  MOV R0, UR6 ;  /* 0x0000000600007c02 */ /* 0x001fce0008000f00 */
.L_x_6:
[----:B01----:R-:W-:Y:S05]  /*04d0*/  BSYNC.RECONVERGENT B0 ;  /* 0x0000000000007941 */ /* 0x003fea0003800200 */
.L_x_5:
[----:B------:R-:W-:-:S07]  /*04e0*/  I2FP.F32.U32 R0, R0 ;  /* 0x0000000000007245 */ /* 0x000fce0000201000 */
.L_x_4:
[----:B------:R-:W-:Y:S01]  /*04f0*/  FMUL R3, R3, R3 ;  /* 0x0000000303037220 */ /* 0x000fe20000400000 */
[----:B------:R-:W-:Y:S01]  /*0500*/  IMAD.MOV.U32 R9, RZ, RZ, 0x3e055027 ;  /* 0x3e055027ff097424 */ /* 0x000fe200078e00ff */
[----:B------:R-:W-:Y:S01]  /*0510*/  MOV R8, 0x7f800000 ;  /* 0x7f80000000087802 */ /* 0x000fe20000000f00 */
[----:B------:R-:W-:Y:S02]  /*0520*/  HFMA2 R12, -RZ, RZ, 48.75, -0.000188350677490234375 ;  /* 0x52188a2cff0c7431 */ /* 0x000fe400000001ff */
[----:B------:R-:W-:Y:S01]  /*0530*/  FFMA R2, R2, R2, R3 ;  /* 0x0000000202027223 */ /* 0x000fe20000000003 */
[----:B------:R-:W-:Y:S01]  /*0540*/  IMAD.MOV.U32 R13, RZ, RZ, -0x2e82c64f ;  /* 0xd17d39b1ff0d7424 */ /* 0x000fe200078e00ff */
[----:B------:R-:W-:Y:S01]  /*0550*/  MOV R14, 0xd3e5b586 ;  /* 0xd3e5b586000e7802 */ /* 0x000fe20000000f00 */
[----:B------:R-:W-:Y:S01]  /*0560*/  IMAD.MOV.U32 R15, RZ, RZ, -0x160e0714 ;  /* 0xe9f1f8ecff0f7424 */ /* 0x000fe200078e00ff */
[----:B------:R-:W-:Y:S01]  /*0570*/  MOV R10, 0x57990080 ;  /* 0x57990080000a7802 */ /* 0x000fe20000000f00 */
[----:B------:R-:W-:Y:S01]  /*0580*/  IMAD.MOV.U32 R11, RZ, RZ, 0x3346a00 ;  /* 0x03346a00ff0b7424 */ /* 0x000fe200078e00ff */
[C---:B------:R-:W-:Y:S01]  /*0590*/  FSETP.GEU.AND P0, PT, R2.reuse, 1.175494350822287508e-38, PT ;  /* 0x008000000200780b */ /* 0x040fe20003f0e000 */
[----:B------:R-:W0:Y:S01]  /*05a0*/  LDCU.64 UR6, c[0x0][0x380] ;  /* 0x00007000ff0677ac */ /* 0x000e220008000a00 */
[----:B------:R-:W-:Y:S11]  /*05b0*/  STL.128 [R1+0x10], R12 ;  /* 0x0000100c01007387 */ /* 0x000ff60000100c00 */
[----:B------:R-:W-:-:S04]  /*05c0*/  @!P0 FMUL R2, R2, 8388608 ;  /* 0x4b00000002028820 */ /* 0x000fc80000400000 */
[----:B------:R-:W-:-:S05]  /*05d0*/  VIADD R3, R2, 0xc0d55555 ;  /* 0xc0d5555502037836 */ /* 0x000fca0000000000 */
[----:B------:R-:W-:-:S04]  /*05e0*/  LOP3.LUT R5, R3, 0xff800000, RZ, 0xc0, !PT ;  /* 0xff80000003057812 */ /* 0x000fc800078ec0ff */
[-C--:B------:R-:W-:Y:S02]  /*05f0*/  IADD3 R3, PT, PT, R2, -R5.reuse, RZ ;  /* 0x8000000502037210 */ /* 0x080fe40007ffe0ff */
[----:B------:R-:W-:-:S03]  /*0600*/  I2FP.F32.S32 R4, R5 ;  /* 0x0000000500047245 */ /* 0x000fc60000201400 */
[----:B------:R-:W-:-:S04]  /*0610*/  FADD R6, R3, -1 ;  /* 0xbf80000003067421 */ /* 0x000fc80000000000 */
[----:B------:R-:W-:-:S04]  /*0620*/  FFMA R3, R6, -R9, 0.14084610342979431152 ;  /* 0x3e1039f606037423 */ /* 0x000fc80000000809 */
[----:B------:R-:W-:-:S04]  /*0630*/  FFMA R3, R6, R3, -0.12148627638816833496 ;  /* 0xbdf8cdcc06037423 */ /* 0x000fc80000000003 */
[----:B------:R-:W-:-:S04]  /*0640*/  FFMA R3, R6, R3, 0.13980610668659210205 ;  /* 0x3e0f295506037423 */ /* 0x000fc80000000003 */
[----:B------:R-:W-:-:S04]  /*0650*/  FFMA R3, R6, R3, -0.16684235632419586182 ;  /* 0xbe2ad8b906037423 */ /* 0x000fc80000000003 */
[----:B------:R-:W-:-:S04]  /*0660*/  FFMA R3, R6, R3, 0.20012299716472625732 ;  /* 0x3e4ced0b06037423 */ /* 0x000fc80000000003 */
[----:B------:R-:W-:-:S04]  /*0670*/  FFMA R3, R6, R3, -0.24999669194221496582 ;  /* 0xbe7fff2206037423 */ /* 0x000fc80000000003 */
[----:B------:R-:W-:-:S04]  /*0680*/  FFMA R3, R6, R3, 0.33333182334899902344 ;  /* 0x3eaaaa7806037423 */ /* 0x000fc80000000003 */
[----:B------:R-:W-:Y:S01]  /*0690*/  FFMA R7, R6, R3, -0.5 ;  /* 0xbf00000006077423 */ /* 0x000fe20000000003 */
[----:B------:R-:W-:Y:S02]  /*06a0*/  FSEL R3, RZ, -23, P0 ;  /* 0xc1b80000ff037808 */ /* 0x000fe40000000000 */
[----:B------:R-:W-:Y:S01]  /*06b0*/  ISETP.GT.U32.AND P0, PT, R2, 0x7f7fffff, PT ;  /* 0x7f7fffff0200780c */ /* 0x000fe20003f04070 */
[----:B------:R-:W-:Y:S02]  /*06c0*/  FMUL R7, R6, R7 ;  /* 0x0000000706077220 */ /* 0x000fe40000400000 */
[----:B------:R-:W-:Y:S02]  /*06d0*/  FFMA R3, R4, 1.1920928955078125e-07, R3 ;  /* 0x3400000004037823 */ /* 0x000fe40000000003 */
[----:B------:R-:W-:-:S04]  /*06e0*/  FFMA R6, R6, R7, R6 ;  /* 0x0000000706067223 */ /* 0x000fc80000000006 */
[----:B------:R-:W-:-:S04]  /*06f0*/  FFMA R3, R3, 0.69314718246459960938, R6 ;  /* 0x3f31721803037823 */ /* 0x000fc80000000006 */
[C---:B------:R-:W-:Y:S01]  /*0700*/  @P0 FFMA R3, R2.reuse, R8, +INF ;  /* 0x7f80000002030423 */ /* 0x040fe20000000008 */
[----:B------:R-:W-:-:S04]  /*0710*/  FSETP.NEU.AND P0, PT, R2, RZ, PT ;  /* 0x000000ff0200720b */ /* 0x000fc80003f0d000 */
[----:B------:R-:W-:-:S04]  /*0720*/  FSEL R3, R3, -INF , P0 ;  /* 0xff80000003037808 */ /* 0x000fc80000000000 */
[----:B------:R-:W-:-:S13]  /*0730*/  FSETP.GEU.AND P0, PT, R3, 1.175494350822287508e-38, PT ;  /* 0x008000000300780b */ /* 0x000fda0003f0e000 */
[----:B------:R-:W-:-:S04]  /*0740*/  @!P0 FMUL R3, R3, 8388608 ;  /* 0x4b00000003038820 */ /* 0x000fc80000400000 */
[----:B------:R-:W-:-:S05]  /*0750*/  VIADD R2, R3, 0xc0d55555 ;  /* 0xc0d5555503027836 */ /* 0x000fca0000000000 */
[----:B------:R-:W-:-:S04]  /*0760*/  LOP3.LUT R4, R2, 0xff800000, RZ, 0xc0, !PT ;  /* 0xff80000002047812 */ /* 0x000fc800078ec0ff */
[----:B------:R-:W-:-:S05]  /*0770*/  IADD3 R2, PT, PT, R3, -R4, RZ ;  /* 0x8000000403027210 */ /* 0x000fca0007ffe0ff */
[----:B------:R-:W-:Y:S01]  /*0780*/  FADD R6, R2, -1 ;  /* 0xbf80000002067421 */ /* 0x000fe20000000000 */
[----:B------:R-:W-:Y:S02]  /*0790*/  FSEL R2, RZ, -23, P0 ;  /* 0xc1b80000ff027808 */ /* 0x000fe40000000000 */
[----:B------:R-:W-:Y:S01]  /*07a0*/  ISETP.GT.U32.AND P0, PT, R3, 0x7f7fffff, PT ;  /* 0x7f7fffff0300780c */ /* 0x000fe20003f04070 */
[----:B------:R-:W-:Y:S01]  /*07b0*/  FFMA R5, R6, -R9, 0.14084610342979431152 ;  /* 0x3e1039f606057423 */ /* 0x000fe20000000809 */
[----:B------:R-:W-:-:S03]  /*07c0*/  IMAD.MOV.U32 R9, RZ, RZ, -0x33ff5501 ;  /* 0xcc00aaffff097424 */ /* 0x000fc600078e00ff */
[----:B------:R-:W-:-:S04]  /*07d0*/  FFMA R5, R6, R5, -0.12148627638816833496 ;  /* 0xbdf8cdcc06057423 */ /* 0x000fc80000000005 */
[----:B------:R-:W-:-:S04]  /*07e0*/  FFMA R5, R6, R5, 0.13980610668659210205 ;  /* 0x3e0f295506057423 */ /* 0x000fc80000000005 */
[----:B------:R-:W-:-:S04]  /*07f0*/  FFMA R5, R6, R5, -0.16684235632419586182 ;  /* 0xbe2ad8b906057423 */ /* 0x000fc80000000005 */
[----:B------:R-:W-:-:S04]  /*0800*/  FFMA R5, R6, R5, 0.20012299716472625732 ;  /* 0x3e4ced0b06057423 */ /* 0x000fc80000000005 */
[----:B------:R-:W-:-:S04]  /*0810*/  FFMA R5, R6, R5, -0.24999669194221496582 ;  /* 0xbe7fff2206057423 */ /* 0x000fc80000000005 */
[----:B------:R-:W-:-:S04]  /*0820*/  FFMA R5, R6, R5, 0.33333182334899902344 ;  /* 0x3eaaaa7806057423 */ /* 0x000fc80000000005 */
[C---:B------:R-:W-:Y:S01]  /*0830*/  FFMA R7, R6.reuse, R5, -0.5 ;  /* 0xbf00000006077423 */ /* 0x040fe20000000005 */
[----:B------:R-:W-:Y:S01]  /*0840*/  I2FP.F32.S32 R5, R4 ;  /* 0x0000000400057245 */ /* 0x000fe20000201400 */
[----:B------:R-:W-:Y:S02]  /*0850*/  IMAD.MOV.U32 R4, RZ, RZ, 0x190f1e42 ;  /* 0x190f1e42ff047424 */ /* 0x000fe400078e00ff */
[C---:B------:R-:W-:Y:S02]  /*0860*/  FMUL R7, R6.reuse, R7 ;  /* 0x0000000706077220 */ /* 0x040fe40000400000 */
[----:B------:R-:W-:Y:S01]  /*0870*/  FFMA R2, R5, 1.1920928955078125e-07, R2 ;  /* 0x3400000005027823 */ /* 0x000fe20000000002 */
[----:B------:R-:W-:Y:S02]  /*0880*/  HFMA2 R5, -RZ, RZ, 1.5795230865478515625e-05, 0.0029430389404296875 ;  /* 0x01091a07ff057431 */ /* 0x000fe400000001ff */
[----:B------:R-:W-:Y:S01]  /*0890*/  FFMA R7, R6, R7, R6 ;  /* 0x0000000706077223 */ /* 0x000fe20000000006 */
[----:B------:R-:W-:-:S03]  /*08a0*/  MOV R6, 0x4904042f ;  /* 0x4904042f00067802 */ /* 0x000fc60000000f00 */
[----:B------:R-:W-:Y:S01]  /*08b0*/  FFMA R2, R2, 0.69314718246459960938, R7 ;  /* 0x3f31721802027823 */ /* 0x000fe20000000007 */
[C---:B------:R-:W-:Y:S01]  /*08c0*/  @P0 FFMA R2, R3.reuse, R8, +INF ;  /* 0x7f80000003020423 */ /* 0x040fe20000000008 */
[----:B------:R-:W-:Y:S01]  /*08d0*/  FSETP.NEU.AND P0, PT, R3, RZ, PT ;  /* 0x000000ff0300720b */ /* 0x000fe20003f0d000 */
[----:B------:R-:W-:Y:S02]  /*08e0*/  HFMA2 R8, -RZ, RZ, 498.25, -38880 ;  /* 0x5fc9f8bfff087431 */ /* 0x000fe400000001ff */
[----:B------:R-:W-:Y:S01]  /*08f0*/  IMAD.MOV.U32 R7, RZ, RZ, 0xc640700 ;  /* 0x0c640700ff077424 */ /* 0x000fe200078e00ff */
[----:B------:R-:W-:-:S04]  /*0900*/  FSEL R3, R2, -INF , P0 ;  /* 0xff80000002037808 */ /* 0x000fc80000000000 */
[----:B------:R-:W-:Y:S01]  /*0910*/  STL.128 [R1], R4 ;  /* 0x0000000401007387 */ /* 0x000fe20000100c00 */
[----:B------:R-:W-:-:S03]  /*0920*/  FADD R0, -R3, R0 ;  /* 0x0000000003007221 */ /* 0x000fc60000000100 */
[----:B------:R-:W-:Y:S03]  /*0930*/  STL.128 [R1+0x20], R8 ;  /* 0x0000200801007387 */ /* 0x000fe60000100c00 */
[----:B------:R-:W1:Y:S02]  /*0940*/  F2I.TRUNC.NTZ R0, R0 ;  /* 0x0000000000007305 */ /* 0x000e64000020f100 */
[----:B-1----:R-:W-:-:S04]  /*0950*/  SHF.R.S32.HI R3, RZ, 0x1f, R0 ;  /* 0x0000001fff037819 */ /* 0x002fc80000011400 */
[----:B------:R-:W-:-:S04]  /*0960*/  LEA.HI R3, R3, R0, RZ, 0x4 ;  /* 0x0000000003037211 */ /* 0x000fc800078f20ff */
[----:B------:R-:W-:-:S05]  /*0970*/  LOP3.LUT R3, R3, 0xfffffff0, RZ, 0xc0, !PT ;  /* 0xfffffff003037812 */ /* 0x000fca00078ec0ff */
[----:B------:R-:W-:-:S04]  /*0980*/  IMAD.IADD R2, R0, 0x1, -R3 ;  /* 0x0000000100027824 */ /* 0x000fc800078e0a03 */
[----:B------:R-:W-:-:S05]  /*0990*/  IMAD R17, R2, 0x3, R1 ;  /* 0x0000000302117824 */ /* 0x000fca00078e0201 */
[----:B------:R-:W2:Y:S04]  /*09a0*/  LDL.U8 R0, [R17] ;  /* 0x0000000011007983 */ /* 0x000ea80000100000 */
[----:B------:R-:W3:Y:S04]  /*09b0*/  LDL.U8 R2, [R17+0x1] ;  /* 0x0000010011027983 */ /* 0x000ee80000100000 */
[----:B------:R-:W4:Y:S01]  /*09c0*/  LDL.U8 R3, [R17+0x2] ;  /* 0x0000020011037983 */ /* 0x000f220000100000 */
[----:B------:R-:W-:-:S05]  /*09d0*/  IMAD R16, R16, 0x3, RZ ;  /* 0x0000000310107824 */ /* 0x000fca00078e02ff */
[----:B0-----:R-:W-:-:S04]  /*09e0*/  IADD3 R18, P0, PT, R16, UR6, RZ ;  /* 0x0000000610127c10 */ /* 0x001fc8000ff1e0ff */
[----:B------:R-:W-:-:S05]  /*09f0*/  LEA.HI.X.SX32 R19, R16, UR7, 0x1, P0 ;  /* 0x0000000710137c11 */ /* 0x000fca00080f0eff */
[----:B--2---:R-:W-:Y:S04]  /*0a00*/  STG.E.U8 desc[UR4][R18.64], R0 ;  /* 0x0000000012007986 */ /* 0x004fe8000c101104 */
[----:B---3--:R-:W-:Y:S04]  /*0a10*/  STG.E.U8 desc[UR4][R18.64+0x1], R2 ;  /* 0x0000010212007986 */ /* 0x008fe8000c101104 */
[----:B----4-:R-:W-:Y:S01]  /*0a20*/  STG.E.U8 desc[UR4][R18.64+0x2], R3 ;  /* 0x0000020312007986 */ /* 0x010fe2000c101104 */
[----:B------:R-:W-:Y:S05]  /*0a30*/  EXIT ;  /* 0x000000000000794d */ /* 0x000fea0003800000 */
        .weak           $__internal_0_$__cuda_sm3x_div_rn_noftz_f32_slowpath
        .type           $__internal_0_$__cuda_sm3x_div_rn_noftz_f32_slowpath,@function
        .size           $__internal_0_$__cuda_sm3x_div_rn_noftz_f32_slowpath,(.L_x_40 - $__internal_0_$__cuda_sm3x_div_rn_noftz_f32_slowpath)
$__internal_0_$__cuda_sm3x_div_rn_noftz_f32_slowpath:
[----:B------:R-:W-:Y:S01]  /*0a40*/  SHF.R.U32.HI R7, RZ, 0x17, R3 ;  /* 0x00000017ff077819 */ /* 0x000fe20000011603 */
[----:B------:R-:W-:Y:S01]  /*0a50*/  BSSY.RECONVERGENT B1, `(.L_x_8) ;  /* 0x0000063000017945 */ /* 0x000fe20003800200 */
[----:B------:R-:W-:Y:S02]  /*0a60*/  SHF.R.U32.HI R6, RZ, 0x17, R0 ;  /* 0x00000017ff067819 */ /* 0x000fe40000011600 */
[----:B------:R-:W-:Y:S02]  /*0a70*/  LOP3.LUT R12, R7, 0xff, RZ, 0xc0, !PT ;  /* 0x000000ff070c7812 */ /* 0x000fe400078ec0ff */
[----:B------:R-:W-:Y:S02]  /*0a80*/  LOP3.LUT R10, R6, 0xff, RZ, 0xc0, !PT ;  /* 0x000000ff060a7812 */ /* 0x000fe400078ec0ff */
[----:B------:R-:W-:Y:S02]  /*0a90*/  IADD3 R9, PT, PT, R12, -0x1, RZ ;  /* 0xffffffff0c097810 */ /* 0x000fe40007ffe0ff */
[----:B------:R-:W-:Y:S01]  /*0aa0*/  MOV R7, R3 ;  /* 0x0000000300077202 */ /* 0x000fe20000000f00 */
[----:B------:R-:W-:Y:S01]  /*0ab0*/  VIADD R8, R10, 0xffffffff ;  /* 0xffffffff0a087836 */ /* 0x000fe20000000000 */
[----:B------:R-:W-:-:S04]  /*0ac0*/  ISETP.GT.U32.AND P0, PT, R9, 0xfd, PT ;  /* 0x000000fd0900780c */ /* 0x000fc80003f04070 */
[----:B------:R-:W-:-:S13]  /*0ad0*/  ISETP.GT.U32.OR P0, PT, R8, 0xfd, P0 ;  /* 0x000000fd0800780c */ /* 0x000fda0000704470 */
[----:B------:R-:W-:Y:S01]  /*0ae0*/  @!P0 IMAD.MOV.U32 R6, RZ, RZ, RZ ;  /* 0x000000ffff068224 */ /* 0x000fe200078e00ff */
[----:B------:R-:W-:Y:S06]  /*0af0*/  @!P0 BRA `(.L_x_9) ;  /* 0x00000000005c8947 */ /* 0x000fec0003800000 */
[----:B------:R-:W-:Y:S02]  /*0b00*/  FSETP.GTU.FTZ.AND P0, PT, |R0|, +INF , PT ;  /* 0x7f8000000000780b */ /* 0x000fe40003f1c200 */
[----:B------:R-:W-:-:S04]  /*0b10*/  FSETP.GTU.FTZ.AND P1, PT, |R3|, +INF , PT ;  /* 0x7f8000000300780b */ /* 0x000fc80003f3c200 */
[----:B------:R-:W-:-:S13]  /*0b20*/  PLOP3.LUT P0, PT, P0, P1, PT, 0xf8, 0x8f ;  /* 0x00000000008f781c */ /* 0x000fda0000703f70 */
[----:B------:R-:W-:Y:S05]  /*0b30*/  @P0 BRA `(.L_x_10) ;  /* 0x00000004004c0947 */ /* 0x000fea0003800000 */
[----:B------:R-:W-:-:S13]  /*0b40*/  LOP3.LUT P0, RZ, R7, 0x7fffffff, R0, 0xc8, !PT ;  /* 0x7fffffff07ff7812 */ /* 0x000fda000780c800 */
[----:B------:R-:W-:Y:S05]  /*0b50*/  @!P0 BRA `(.L_x_11) ;  /* 0x00000004003c8947 */ /* 0x000fea0003800000 */
[C---:B------:R-:W-:Y:S02]  /*0b60*/  FSETP.NEU.FTZ.AND P2, PT, |R0|.reuse, +INF , PT ;  /* 0x7f8000000000780b */ /* 0x040fe40003f5d200 */
[----:B------:R-:W-:Y:S02]  /*0b70*/  FSETP.NEU.FTZ.AND P1, PT, |R3|, +INF , PT ;  /* 0x7f8000000300780b */ /* 0x000fe40003f3d200 */
[----:B------:R-:W-:-:S11]  /*0b80*/  FSETP.NEU.FTZ.AND P0, PT, |R0|, +INF , PT ;  /* 0x7f8000000000780b */ /* 0x000fd60003f1d200 */
[----:B------:R-:W-:Y:S05]  /*0b90*/  @!P1 BRA !P2, `(.L_x_11) ;  /* 0x00000004002c9947 */ /* 0x000fea0005000000 */
[----:B------:R-:W-:-:S04]  /*0ba0*/  LOP3.LUT P2, RZ, R0, 0x7fffffff, RZ, 0xc0, !PT ;  /* 0x7fffffff00ff7812 */ /* 0x000fc8000784c0ff */
[----:B------:R-:W-:-:S13]  /*0bb0*/  PLOP3.LUT P1, PT, P1, P2, PT, 0x2f, 0xf2 ;  /* 0x0000000000f2781c */ /* 0x000fda0000f24577 */
[----:B------:R-:W-:Y:S05]  /*0bc0*/  @P1 BRA `(.L_x_12) ;  /* 0x0000000400181947 */ /* 0x000fea0003800000 */
[----:B------:R-:W-:-:S04]  /*0bd0*/  LOP3.LUT P1, RZ, R7, 0x7fffffff, RZ, 0xc0, !PT ;  /* 0x7fffffff07ff7812 */ /* 0x000fc8000782c0ff */
[----:B------:R-:W-:-:S13]  /*0be0*/  PLOP3.LUT P0, PT, P0, P1, PT, 0x2f, 0xf2 ;  /* 0x0000000000f2781c */ /* 0x000fda0000702577 */
[----:B------:R-:W-:Y:S05]  /*0bf0*/  @P0 BRA `(.L_x_13) ;  /* 0x0000000400000947 */ /* 0x000fea0003800000 */
[----:B------:R-:W-:Y:S02]  /*0c00*/  ISETP.GE.AND P0, PT, R8, RZ, PT ;  /* 0x000000ff0800720c */ /* 0x000fe40003f06270 */
[----:B------:R-:W-:-:S11]  /*0c10*/  ISETP.GE.AND P1, PT, R9, RZ, PT ;  /* 0x000000ff0900720c */ /* 0x000fd60003f26270 */
[----:B------:R-:W-:Y:S01]  /*0c20*/  @P0 MOV R6, RZ ;  /* 0x000000ff00060202 */ /* 0x000fe20000000f00 */
[----:B------:R-:W-:Y:S02]  /*0c30*/  @!P0 IMAD.MOV.U32 R6, RZ, RZ, -0x40 ;  /* 0xffffffc0ff068424 */ /* 0x000fe400078e00ff */
[----:B------:R-:W-:Y:S01]  /*0c40*/  @!P0 FFMA R0, R0, 1.84467440737095516160e+19, RZ ;  /* 0x5f80000000008823 */ /* 0x000fe200000000ff */
[----:B------:R-:W-:Y:S02]  /*0c50*/  @!P1 FFMA R7, R3, 1.84467440737095516160e+19, RZ ;  /* 0x5f80000003079823 */ /* 0x000fe400000000ff */
[----:B------:R-:W-:-:S07]  /*0c60*/  @!P1 IADD3 R6, PT, PT, R6, 0x40, RZ ;  /* 0x0000004006069810 */ /* 0x000fce0007ffe0ff */
.L_x_9:
[----:B------:R-:W-:Y:S01]  /*0c70*/  LEA R8, R12, 0xc0800000, 0x17 ;  /* 0xc08000000c087811 */ /* 0x000fe200078eb8ff */
[----:B------:R-:W-:Y:S04]  /*0c80*/  BSSY.RECONVERGENT B2, `(.L_x_14) ;  /* 0x0000036000027945 */ /* 0x000fe80003800200 */
[----:B------:R-:W-:Y:S01]  /*0c90*/  IMAD.IADD R8, R7, 0x1, -R8 ;  /* 0x0000000107087824 */ /* 0x000fe200078e0a08 */
[----:B------:R-:W-:-:S03]  /*0ca0*/  IADD3 R7, PT, PT, R10, -0x7f, RZ ;  /* 0xffffff810a077810 */ /* 0x000fc60007ffe0ff */
[----:B------:R-:W0:Y:S01]  /*0cb0*/  MUFU.RCP R9, R8 ;  /* 0x0000000800097308 */ /* 0x000e220000001000 */
[----:B------:R-:W-:Y:S01]  /*0cc0*/  FADD.FTZ R11, -R8, -RZ ;  /* 0x800000ff080b7221 */ /* 0x000fe20000010100 */
[----:B------:R-:W-:-:S03]  /*0cd0*/  IMAD R0, R7, -0x800000, R0 ;  /* 0xff80000007007824 */ /* 0x000fc600078e0200 */
[----:B0-----:R-:W-:-:S04]  /*0ce0*/  FFMA R10, R9, R11, 1 ;  /* 0x3f800000090a7423 */ /* 0x001fc8000000000b */
[----:B------:R-:W-:-:S04]  /*0cf0*/  FFMA R14, R9, R10, R9 ;  /* 0x0000000a090e7223 */ /* 0x000fc80000000009 */
[----:B------:R-:W-:-:S04]  /*0d00*/  FFMA R9, R0, R14, RZ ;  /* 0x0000000e00097223 */ /* 0x000fc800000000ff */
[----:B------:R-:W-:-:S04]  /*0d10*/  FFMA R10, R11, R9, R0 ;  /* 0x000000090b0a7223 */ /* 0x000fc80000000000 */
[----:B------:R-:W-:Y:S01]  /*0d20*/  FFMA R13, R14, R10, R9 ;  /* 0x0000000a0e0d7223 */ /* 0x000fe20000000009 */
[----:B------:R-:W-:-:S03]  /*0d30*/  IADD3 R9, PT, PT, R7, 0x7f, -R12 ;  /* 0x0000007f07097810 */ /* 0x000fc60007ffe80c */
[----:B------:R-:W-:Y:S02]  /*0d40*/  FFMA R10, R11, R13, R0 ;  /* 0x0000000d0b0a7223 */ /* 0x000fe40000000000 */
[----:B------:R-:W-:Y:S02]  /*0d50*/  IMAD.IADD R9, R9, 0x1, R6 ;  /* 0x0000000109097824 */ /* 0x000fe400078e0206 */
[----:B------:R-:W-:-:S05]  /*0d60*/  FFMA R0, R14, R10, R13 ;  /* 0x0000000a0e007223 */ /* 0x000fca000000000d */
[----:B------:R-:W-:-:S04]  /*0d70*/  SHF.R.U32.HI R7, RZ, 0x17, R0 ;  /* 0x00000017ff077819 */ /* 0x000fc80000011600 */
[----:B------:R-:W-:-:S04]  /*0d80*/  LOP3.LUT R7, R7, 0xff, RZ, 0xc0, !PT ;  /* 0x000000ff07077812 */ /* 0x000fc800078ec0ff */
[----:B------:R-:W-:-:S05]  /*0d90*/  IADD3 R11, PT, PT, R7, R9, RZ ;  /* 0x00000009070b7210 */ /* 0x000fca0007ffe0ff */
[----:B------:R-:W-:-:S05]  /*0da0*/  VIADD R6, R11, 0xffffffff ;  /* 0xffffffff0b067836 */ /* 0x000fca0000000000 */
[----:B------:R-:W-:-:S13]  /*0db0*/  ISETP.GE.U32.AND P0, PT, R6, 0xfe, PT ;  /* 0x000000fe0600780c */ /* 0x000fda0003f06070 */
[----:B------:R-:W-:Y:S05]  /*0dc0*/  @!P0 BRA `(.L_x_15) ;  /* 0x0000000000808947 */ /* 0x000fea0003800000 */
[----:B------:R-:W-:-:S13]  /*0dd0*/  ISETP.GT.AND P0, PT, R11, 0xfe, PT ;  /* 0x000000fe0b00780c */ /* 0x000fda0003f04270 */
[----:B------:R-:W-:Y:S05]  /*0de0*/  @P0 BRA `(.L_x_16) ;  /* 0x00000000006c0947 */ /* 0x000fea0003800000 */
[----:B------:R-:W-:-:S13]  /*0df0*/  ISETP.GE.AND P0, PT, R11, 0x1, PT ;  /* 0x000000010b00780c */ /* 0x000fda0003f06270 */
[----:B------:R-:W-:Y:S05]  /*0e00*/  @P0 BRA `(.L_x_17) ;  /* 0x0000000000740947 */ /* 0x000fea0003800000 */
[----:B------:R-:W-:Y:S02]  /*0e10*/  ISETP.GE.AND P0, PT, R11, -0x18, PT ;  /* 0xffffffe80b00780c */ /* 0x000fe40003f06270 */
[----:B------:R-:W-:-:S11]  /*0e20*/  LOP3.LUT R0, R0, 0x80000000, RZ, 0xc0, !PT ;  /* 0x8000000000007812 */ /* 0x000fd600078ec0ff */
[----:B------:R-:W-:Y:S05]  /*0e30*/  @!P0 BRA `(.L_x_17) ;  /* 0x0000000000688947 */ /* 0x000fea0003800000 */
[CCC-:B------:R-:W-:Y:S01]  /*0e40*/  FFMA.RZ R6, R14.reuse, R10.reuse, R13.reuse ;  /* 0x0000000a0e067223 */ /* 0x1c0fe2000000c00d */
[C---:B------:R-:W-:Y:S01]  /*0e50*/  IADD3 R9, PT, PT, R11.reuse, 0x20, RZ ;  /* 0x000000200b097810 */ /* 0x040fe20007ffe0ff */
[-CC-:B------:R-:W-:Y:S01]  /*0e60*/  FFMA.RM R7, R14, R10.reuse, R13.reuse ;  /* 0x0000000a0e077223 */ /* 0x180fe2000000400d */
[C---:B------:R-:W-:Y:S02]  /*0e70*/  ISETP.NE.AND P2, PT, R11.reuse, RZ, PT ;  /* 0x000000ff0b00720c */ /* 0x040fe40003f45270 */
[----:B------:R-:W-:Y:S01]  /*0e80*/  LOP3.LUT R8, R6, 0x7fffff, RZ, 0xc0, !PT ;  /* 0x007fffff06087812 */ /* 0x000fe200078ec0ff */
[----:B------:R-:W-:Y:S01]  /*0e90*/  FFMA.RP R6, R14, R10, R13 ;  /* 0x0000000a0e067223 */ /* 0x000fe2000000800d */
[----:B------:R-:W-:Y:S01]  /*0ea0*/  IMAD.MOV R10, RZ, RZ, -R11 ;  /* 0x000000ffff0a7224 */ /* 0x000fe200078e0a0b */
[----:B------:R-:W-:Y:S02]  /*0eb0*/  ISETP.NE.AND P1, PT, R11, RZ, PT ;  /* 0x000000ff0b00720c */ /* 0x000fe40003f25270 */
[----:B------:R-:W-:-:S02]  /*0ec0*/  LOP3.LUT R8, R8, 0x800000, RZ, 0xfc, !PT ;  /* 0x0080000008087812 */ /* 0x000fc400078efcff */
[----:B------:R-:W-:Y:S02]  /*0ed0*/  FSETP.NEU.FTZ.AND P0, PT, R6, R7, PT ;  /* 0x000000070600720b */ /* 0x000fe40003f1d000 */
[----:B------:R-:W-:Y:S02]  /*0ee0*/  SHF.L.U32 R9, R8, R9, RZ ;  /* 0x0000000908097219 */ /* 0x000fe400000006ff */
[----:B------:R-:W-:Y:S02]  /*0ef0*/  SEL R7, R10, RZ, P2 ;  /* 0x000000ff0a077207 */ /* 0x000fe40001000000 */
[----:B------:R-:W-:Y:S02]  /*0f00*/  ISETP.NE.AND P1, PT, R9, RZ, P1 ;  /* 0x000000ff0900720c */ /* 0x000fe40000f25270 */
[----:B------:R-:W-:Y:S02]  /*0f10*/  SHF.R.U32.HI R7, RZ, R7, R8 ;  /* 0x00000007ff077219 */ /* 0x000fe40000011608 */
[----:B------:R-:W-:-:S02]  /*0f20*/  PLOP3.LUT P0, PT, P0, P1, PT, 0xf8, 0x8f ;  /* 0x00000000008f781c */ /* 0x000fc40000703f70 */
[----:B------:R-:W-:Y:S02]  /*0f30*/  SHF.R.U32.HI R9, RZ, 0x1, R7 ;  /* 0x00000001ff097819 */ /* 0x000fe40000011607 */
[----:B------:R-:W-:-:S04]  /*0f40*/  SEL R6, RZ, 0x1, !P0 ;  /* 0x00000001ff067807 */ /* 0x000fc80004000000 */
[----:B------:R-:W-:-:S04]  /*0f50*/  LOP3.LUT R6, R6, 0x1, R9, 0xf8, !PT ;  /* 0x0000000106067812 */ /* 0x000fc800078ef809 */
[----:B------:R-:W-:-:S04]  /*0f60*/  LOP3.LUT R6, R6, R7, RZ, 0xc0, !PT ;  /* 0x0000000706067212 */ /* 0x000fc800078ec0ff */
[----:B------:R-:W-:-:S04]  /*0f70*/  IADD3 R9, PT, PT, R9, R6, RZ ;  /* 0x0000000609097210 */ /* 0x000fc80007ffe0ff */
[----:B------:R-:W-:Y:S01]  /*0f80*/  LOP3.LUT R0, R9, R0, RZ, 0xfc, !PT ;  /* 0x0000000009007212 */ /* 0x000fe200078efcff */
[----:B------:R-:W-:Y:S06]  /*0f90*/  BRA `(.L_x_17) ;  /* 0x0000000000107947 */ /* 0x000fec0003800000 */
.L_x_16:
[----:B------:R-:W-:-:S04]  /*0fa0*/  LOP3.LUT R0, R0, 0x80000000, RZ, 0xc0, !PT ;  /* 0x8000000000007812 */ /* 0x000fc800078ec0ff */
[----:B------:R-:W-:Y:S01]  /*0fb0*/  LOP3.LUT R0, R0, 0x7f800000, RZ, 0xfc, !PT ;  /* 0x7f80000000007812 */ /* 0x000fe200078efcff */
[----:B------:R-:W-:Y:S06]  /*0fc0*/  BRA `(.L_x_17) ;  /* 0x0000000000047947 */ /* 0x000fec0003800000 */
.L_x_15:
[----:B------:R-:W-:-:S07]  /*0fd0*/  IMAD R0, R9, 0x800000, R0 ;  /* 0x0080000009007824 */ /* 0x000fce00078e0200 */
.L_x_17:
[----:B------:R-:W-:Y:S05]  /*0fe0*/  BSYNC.RECONVERGENT B2 ;  /* 0x0000000000027941 */ /* 0x000fea0003800200 */
.L_x_14:
[----:B------:R-:W-:Y:S05]  /*0ff0*/  BRA `(.L_x_18) ;  /* 0x0000000000207947 */ /* 0x000fea0003800000 */
.L_x_13:
[----:B------:R-:W-:-:S04]  /*1000*/  LOP3.LUT R0, R7, 0x80000000, R0, 0x48, !PT ;  /* 0x8000000007007812 */ /* 0x000fc800078e4800 */
[----:B------:R-:W-:Y:S01]  /*1010*/  LOP3.LUT R0, R0, 0x7f800000, RZ, 0xfc, !PT ;  /* 0x7f80000000007812 */ /* 0x000fe200078efcff */
[----:B------:R-:W-:Y:S06]  /*1020*/  BRA `(.L_x_18) ;  /* 0x0000000000147947 */ /* 0x000fec0003800000 */
.L_x_12:
[----:B------:R-:W-:Y:S01]  /*1030*/  LOP3.LUT R0, R7, 0x80000000, R0, 0x48, !PT ;  /* 0x8000000007007812 */ /* 0x000fe200078e4800 */
[----:B------:R-:W-:Y:S06]  /*1040*/  BRA `(.L_x_18) ;  /* 0x00000000000c7947 */ /* 0x000fec0003800000 */
.L_x_11:
[----:B------:R-:W0:Y:S01]  /*1050*/  MUFU.RSQ R0, -QNAN ;  /* 0xffc0000000007908 */ /* 0x000e220000001400 */
[----:B------:R-:W-:Y:S05]  /*1060*/  BRA `(.L_x_18) ;  /* 0x0000000000047947 */ /* 0x000fea0003800000 */
.L_x_10:
[----:B------:R-:W-:-:S07]  /*1070*/  FADD.FTZ R0, R0, R3 ;  /* 0x0000000300007221 */ /* 0x000fce0000010000 */
.L_x_18:
[----:B------:R-:W-:Y:S05]  /*1080*/  BSYNC.RECONVERGENT B1 ;  /* 0x0000000000017941 */ /* 0x000fea0003800200 */
.L_x_8:
[----:B------:R-:W-:Y:S01]  /*1090*/  MOV R6, R4 ;  /* 0x0000000400067202 */ /* 0x000fe20000000f00 */
[----:B------:R-:W-:-:S04]  /*10a0*/  IMAD.MOV.U32 R7, RZ, RZ, 0x0 ;  /* 0x00000000ff077424 */ /* 0x000fc800078e00ff */
[----:B0-----:R-:W-:Y:S05]  /*10b0*/  RET.REL.NODEC R6 `(_Z5juliaPhiiif) ;  /* 0xffffffec06d07950 */ /* 0x001fea0003c3ffff */
.L_x_19:
[----:B------:R-:W-:-:S00]  /*10c0*/  BRA `(.L_x_19) ;  /* 0xfffffffc00fc7947 */ /* 0x000fc0000383ffff */
[----:B------:R-:W-:-:S00]  /*10d0*/  NOP ;  /* 0x0000000000007918 */ /* 0x000fc00000000000 */
        /* <DEDUP_REMOVED lines=10> */
.L_x_40:


//--------------------- .text._Z10mandelbrotPhiiif --------------------------
	.section	.text._Z10mandelbrotPhiiif,"ax",@progbits
	.align	128
        .global         _Z10mandelbrotPhiiif
        .type           _Z10mandelbrotPhiiif,@function
        .size           _Z10mandelbrotPhiiif,(.L_x_41 - _Z10mandelbrotPhiiif)
        .other          _Z10mandelbrotPhiiif,@"STO_CUDA_ENTRY STV_DEFAULT"
_Z10mandelbrotPhiiif:
.text._Z10mandelbrotPhiiif:
[----:B------:R-:W0:Y:S01]  /*0000*/  LDC R1, c[0x0][0x37c] ;  /* 0x0000df00ff017b82 */ /* 0x000e220000000800 */
[----:B------:R-:W1:Y:S01]  /*0010*/  S2R R16, SR_TID.X ;  /* 0x0000000000107919 */ /* 0x000e620000002100 */
[----:B------:R-:W2:Y:S06]  /*0020*/  LDCU UR5, c[0x0][0x38c] ;  /* 0x00007180ff0577ac */ /* 0x000eac0008000800 */
[----:B------:R-:W1:Y:S01]  /*0030*/  S2UR UR4, SR_CTAID.X ;  /* 0x00000000000479c3 */ /* 0x000e620000002500 */
[----:B------:R-:W-:Y:S01]  /*0040*/  BSSY.RECONVERGENT B0, `(.L_x_20) ;  /* 0x0000019000007945 */ /* 0x000fe20003800200 */
[----:B------:R-:W3:Y:S01]  /*0050*/  S2R R6, SR_TID.Y ;  /* 0x0000000000067919 */ /* 0x000ee20000002200 */
[----:B0-----:R-:W-:-:S05]  /*0060*/  VIADD R1, R1, 0xffffffd0 ;  /* 0xffffffd001017836 */ /* 0x001fca0000000000 */
        /* <DEDUP_REMOVED lines=20> */
[----:B------:R-:W-:Y:S05]  /*01b0*/  CALL.REL.NOINC `($__internal_1_$__cuda_sm3x_div_rn_noftz_f32_slowpath) ;  /* 0x0000000800307944 */ /* 0x000fea0003c00000 */
[----:B------:R-:W-:-:S07]  /*01c0*/  IMAD.MOV.U32 R2, RZ, RZ, R0 ;  /* 0x000000ffff027224 */ /* 0x000fce00078e0000 */
.L_x_21:
[----:B------:R-:W-:Y:S05]  /*01d0*/  BSYNC.RECONVERGENT B0 ;  /* 0x0000000000007941 */ /* 0x000fea0003800200 */
.L_x_20:
        /* <DEDUP_REMOVED lines=13> */
[----:B------:R-:W-:Y:S02]  /*02b0*/  MOV R0, R4 ;  /* 0x0000000400007202 */ /* 0x000fe40000000f00 */
[----:B------:R-:W-:-:S07]  /*02c0*/  MOV R4, 0x2e0 ;  /* 0x000002e000047802 */ /* 0x000fce0000000f00 */
[----:B------:R-:W-:Y:S05]  /*02d0*/  CALL.REL.NOINC `($__internal_1_$__cuda_sm3x_div_rn_noftz_f32_slowpath) ;  /* 0x0000000400e87944 */ /* 0x000fea0003c00000 */
[----:B------:R-:W-:-:S07]  /*02e0*/  IMAD.MOV.U32 R6, RZ, RZ, R0 ;  /* 0x000000ffff067224 */ /* 0x000fce00078e0000 */
.L_x_23:
[----:B------:R-:W-:Y:S05]  /*02f0*/  BSYNC.RECONVERGENT B0 ;  /* 0x0000000000007941 */ /* 0x000fea0003800200 */
.L_x_22:
[----:B------:R-:W0:Y:S02]  /*0300*/  LDCU.64 UR4, c[0x0][0x388] ;  /* 0x00007100ff0477ac */ /* 0x000e240008000a00 */
[----:B0-----:R-:W-:-:S04]  /*0310*/  ISETP.GE.AND P0, PT, R5, UR5, PT ;  /* 0x0000000505007c0c */ /* 0x001fc8000bf06270 */
[----:B------:R-:W-:Y:S01]  /*0320*/  ISETP.GE.OR P0, PT, R16, UR4, P0 ;  /* 0x0000000410007c0c */ /* 0x000fe20008706670 */
[----:B------:R-:W-:-:S12]  /*0330*/  IMAD R16, R5, UR4, R16 ;  /* 0x0000000405107c24 */ /* 0x000fd8000f8e0210 */
[----:B------:R-:W-:Y:S05]  /*0340*/  @P0 EXIT ;  /* 0x000000000000094d */ /* 0x000fea0003800000 */
[----:B------:R-:W0:Y:S01]  /*0350*/  LDCU UR6, c[0x0][0x390] ;  /* 0x00007200ff0677ac */ /* 0x000e220008000800 */
[----:B------:R-:W-:Y:S02]  /*0360*/  HFMA2 R5, -RZ, RZ, 0, 0 ;  /* 0x00000000ff057431 */ /* 0x000fe400000001ff */
[----:B------:R-:W-:Y:S01]  /*0370*/  IMAD.MOV.U32 R3, RZ, RZ, RZ ;  /* 0x000000ffff037224 */ /* 0x000fe200078e00ff */
[----:B------:R-:W-:Y:S01]  /*0380*/  MOV R0, RZ ;  /* 0x000000ff00007202 */ /* 0x000fe20000000f00 */
[----:B------:R-:W1:Y:S01]  /*0390*/  LDCU.64 UR4, c[0x0][0x358] ;  /* 0x00006b00ff0477ac */ /* 0x000e620008000a00 */
[----:B0-----:R-:W-:-:S09]  /*03a0*/  UISETP.GE.AND UP0, UPT, UR6, 0x1, UPT ;  /* 0x000000010600788c */ /* 0x001fd2000bf06270 */
[----:B-1----:R-:W-:Y:S05]  /*03b0*/  BRA.U !UP0, `(.L_x_24) ;  /* 0x00000001085c7547 */ /* 0x002fea000b800000 */
[----:B------:R-:W-:Y:S01]  /*03c0*/  BSSY.RECONVERGENT B0, `(.L_x_25) ;  /* 0x0000014000007945 */ /* 0x000fe20003800200 */
[----:B------:R-:W-:Y:S01]  /*03d0*/  IMAD.MOV.U32 R3, RZ, RZ, RZ ;  /* 0x000000ffff037224 */ /* 0x000fe200078e00ff */
[----:B------:R-:W-:Y:S01]  /*03e0*/  MOV R4, RZ ;  /* 0x000000ff00047202 */ /* 0x000fe20000000f00 */
[----:B------:R-:W-:Y:S01]  /*03f0*/  IMAD.MOV.U32 R0, RZ, RZ, RZ ;  /* 0x000000ffff007224 */ /* 0x000fe200078e00ff */
[----:B------:R-:W0:Y:S01]  /*0400*/  LDCU UR6, c[0x0][0x390] ;  /* 0x00007200ff0677ac */ /* 0x000e220008000800 */
[----:B------:R-:W1:Y:S05]  /*0410*/  LDCU UR7, c[0x0][0x390] ;  /* 0x00007200ff0777ac */ /* 0x000e6a0008000800 */
.L_x_27:
[----:B------:R-:W-:Y:S01]  /*0420*/  FMUL R5, R0, R0 ;  /* 0x0000000000057220 */ /* 0x000fe20000400000 */
[----:B------:R-:W-:-:S04]  /*0430*/  FMUL R8, R3, R3 ;  /* 0x0000000303087220 */ /* 0x000fc80000400000 */
[----:B------:R-:W-:-:S05]  /*0440*/  FADD R7, R5, R8 ;  /* 0x0000000805077221 */ /* 0x000fca0000000000 */
[----:B------:R-:W-:-:S13]  /*0450*/  FSETP.GEU.AND P0, PT, R7, 32, PT ;  /* 0x420000000700780b */ /* 0x000fda0003f0e000 */
[----:B------:R-:W-:Y:S05]  /*0460*/  @P0 BRA `(.L_x_26) ;  /* 0x0000000000240947 */ /* 0x000fea0003800000 */
[----:B------:R-:W-:Y:S01]  /*0470*/  IADD3 R4, PT, PT, R4, 0x1, RZ ;  /* 0x0000000104047810 */ /* 0x000fe20007ffe0ff */
[-C--:B------:R-:W-:Y:S01]  /*0480*/  FMUL R7, R0, R3.reuse ;  /* 0x0000000300077220 */ /* 0x080fe20000400000 */
[----:B------:R-:W-:Y:S02]  /*0490*/  FADD R5, R5, -R8 ;  /* 0x8000000805057221 */ /* 0x000fe40000000000 */
[----:B-1----:R-:W-:Y:S01]  /*04a0*/  ISETP.NE.AND P0, PT, R4, UR7, PT ;  /* 0x0000000704007c0c */ /* 0x002fe2000bf05270 */
[----:B------:R-:W-:Y:S01]  /*04b0*/  FFMA R3, R0, R3, R7 ;  /* 0x0000000300037223 */ /* 0x000fe20000000007 */
[----:B------:R-:W-:-:S03]  /*04c0*/  FADD R0, R5, R2 ;  /* 0x0000000205007221 */ /* 0x000fc60000000000 */
[----:B------:R-:W-:-:S08]  /*04d0*/  FADD R3, R3, R6 ;  /* 0x0000000603037221 */ /* 0x000fd00000000000 */
[----:B------:R-:W-:Y:S05]  /*04e0*/  @P0 BRA `(.L_x_27) ;  /* 0xfffffffc00cc0947 */ /* 0x000fea000383ffff */
[----:B0-----:R-:W-:-:S07]  /*04f0*/  IMAD.U32 R4, RZ, RZ, UR6 ;  /* 0x00000006ff047e24 */ /* 0x001fce000f8e00ff */
.L_x_26:
[----:B01----:R-:W-:Y:S05]  /*0500*/  BSYNC.RECONVERGENT B0 ;  /* 0x0000000000007941 */ /* 0x003fea0003800200 */
.L_x_25:
[----:B------:R-:W-:Y:S02]  /*0510*/  MOV R5, R0 ;  /* 0x0000000000057202 */ /* 0x000fe40000000f00 */
[----:B------:R-:W-:-:S07]  /*0520*/  I2FP.F32.U32 R0, R4 ;  /* 0x0000000400007245 */ /* 0x000fce0000201000 */
.L_x_24:
[----:B------:R-:W-:Y:S01]  /*0530*/  FMUL R2, R3, R3 ;  /* 0x0000000303027220 */ /* 0x000fe20000400000 */
[----:B------:R-:W-:Y:S01]  /*0540*/  IMAD.MOV.U32 R9, RZ, RZ, 0x3e055027 ;  /* 0x3e055027ff097424 */ /* 0x000fe200078e00ff */
[----:B------:R-:W-:Y:S01]  /*0550*/  MOV R8, 0x7f800000 ;  /* 0x7f80000000087802 */ /* 0x000fe20000000f00 */
[----:B------:R-:W-:Y:S02]  /*0560*/  IMAD.MOV.U32 R13, RZ, RZ, -0x2e82c64f ;  /* 0xd17d39b1ff0d7424 */ /* 0x000fe400078e00ff */
[----:B------:R-:W-:Y:S01]  /*0570*/  FFMA R2, R5, R5, R2 ;  /* 0x0000000505027223 */ /* 0x000fe20000000002 */
[----:B------:R-:W-:Y:S01]  /*0580*/  MOV R12, 0x52188a2c ;  /* 0x52188a2c000c7802 */ /* 0x000fe20000000f00 */
[----:B------:R-:W-:Y:S01]  /*0590*/  IMAD.MOV.U32 R15, RZ, RZ, -0x160e0714 ;  /* 0xe9f1f8ecff0f7424 */ /* 0x000fe200078e00ff */
[----:B------:R-:W-:Y:S01]  /*05a0*/  MOV R14, 0xd3e5b586 ;  /* 0xd3e5b586000e7802 */ /* 0x000fe20000000f00 */
[----:B------:R-:W-:Y:S01]  /*05b0*/  IMAD.MOV.U32 R11, RZ, RZ, 0x3346a00 ;  /* 0x03346a00ff0b7424 */ /* 0x000fe200078e00ff */
[C---:B------:R-:W-:Y:S01]  /*05c0*/  FSETP.GEU.AND P0, PT, R2.reuse, 1.175494350822287508e-38, PT ;  /* 0x008000000200780b */ /* 0x040fe20003f0e000 */
[----:B------:R-:W0:Y:S01]  /*05d0*/  LDCU.64 UR6, c[0x0][0x380] ;  /* 0x00007000ff0677ac */ /* 0x000e220008000a00 */
[----:B------:R-:W-:Y:S01]  /*05e0*/  MOV R10, 0x57990080 ;  /* 0x57990080000a7802 */ /* 0x000fe20000000f00 */
[----:B------:R-:W-:Y:S10]  /*05f0*/  STL.128 [R1+0x10], R12 ;  /* 0x0000100c01007387 */ /* 0x000ff40000100c00 */
        /* <DEDUP_REMOVED lines=44> */
[----:B------:R-:W-:Y:S01]  /*08c0*/  MOV R5, 0x1091a07 ;  /* 0x01091a0700057802 */ /* 0x000fe20000000f00 */
[----:B------:R-:W-:Y:S01]  /*08d0*/  FFMA R7, R6, R7, R6 ;  /* 0x0000000706077223 */ /* 0x000fe20000000006 */
[----:B------:R-:W-:-:S03]  /*08e0*/  MOV R6, 0x4904042f ;  /* 0x4904042f00067802 */ /* 0x000fc60000000f00 */
[----:B------:R-:W-:Y:S01]  /*08f0*/  FFMA R2, R2, 0.69314718246459960938, R7 ;  /* 0x3f31721802027823 */ /* 0x000fe20000000007 */
[C---:B------:R-:W-:Y:S01]  /*0900*/  @P0 FFMA R2, R3.reuse, R8, +INF ;  /* 0x7f80000003020423 */ /* 0x040fe20000000008 */
[----:B------:R-:W-:Y:S01]  /*0910*/  FSETP.NEU.AND P0, PT, R3, RZ, PT ;  /* 0x000000ff0300720b */ /* 0x000fe20003f0d000 */
[----:B------:R-:W-:Y:S01]  /*0920*/  IMAD.MOV.U32 R7, RZ, RZ, 0xc640700 ;  /* 0x0c640700ff077424 */ /* 0x000fe200078e00ff */
[----:B------:R-:W-:Y:S02]  /*0930*/  MOV R8, 0x5fc9f8bf ;  /* 0x5fc9f8bf00087802 */ /* 0x000fe40000000f00 */
[----:B------:R-:W-:Y:S02]  /*0940*/  FSEL R3, R2, -INF , P0 ;  /* 0xff80000002037808 */ /* 0x000fe40000000000 */
[----:B------:R-:W-:Y:S03]  /*0950*/  STL.128 [R1], R4 ;  /* 0x0000000401007387 */ /* 0x000fe60000100c00 */
[----:B------:R-:W-:Y:S01]  /*0960*/  FADD R0, -R3, R0 ;  /* 0x0000000003007221 */ /* 0x000fe20000000100 */
[----:B------:R-:W-:Y:S05]  /*0970*/  STL.128 [R1+0x20], R8 ;  /* 0x0000200801007387 */ /* 0x000fea0000100c00 */
        /* <DEDUP_REMOVED lines=16> */
        .weak           $__internal_1_$__cuda_sm3x_div_rn_noftz_f32_slowpath
        .type           $__internal_1_$__cuda_sm3x_div_rn_noftz_f32_slowpath,@function
        .size           $__internal_1_$__cuda_sm3x_div_rn_noftz_f32_slowpath,(.L_x_41 - $__internal_1_$__cuda_sm3x_div_rn_noftz_f32_slowpath)
$__internal_1_$__cuda_sm3x_div_rn_noftz_f32_slowpath:
        /* <DEDUP_REMOVED lines=35> */
.L_x_29:
        /* <DEDUP_REMOVED lines=51> */
.L_x_36:
[----:B------:R-:W-:-:S04]  /*0fe0*/  LOP3.LUT R0, R0, 0x80000000, RZ, 0xc0, !PT ;  /* 0x8000000000007812 */ /* 0x000fc800078ec0ff */
[----:B------:R-:W-:Y:S01]  /*0ff0*/  LOP3.LUT R0, R0, 0x7f800000, RZ, 0xfc, !PT ;  /* 0x7f80000000007812 */ /* 0x000fe200078efcff */
[----:B------:R-:W-:Y:S06]  /*1000*/  BRA `(.L_x_37) ;  /* 0x0000000000047947 */ /* 0x000fec0003800000 */
.L_x_35:
[----:B------:R-:W-:-:S07]  /*1010*/  IMAD R0, R9, 0x800000, R0 ;  /* 0x0080000009007824 */ /* 0x000fce00078e0200 */
.L_x_37:
[----:B------:R-:W-:Y:S05]  /*1020*/  BSYNC.RECONVERGENT B2 ;  /* 0x0000000000027941 */ /* 0x000fea0003800200 */
.L_x_34:
[----:B------:R-:W-:Y:S05]  /*1030*/  BRA `(.L_x_38) ;  /* 0x0000000000207947 */ /* 0x000fea0003800000 */
.L_x_33:
[----:B------:R-:W-:-:S04]  /*1040*/  LOP3.LUT R0, R7, 0x80000000, R0, 0x48, !PT ;  /* 0x8000000007007812 */ /* 0x000fc800078e4800 */
[----:B------:R-:W-:Y:S01]  /*1050*/  LOP3.LUT R0, R0, 0x7f800000, RZ, 0xfc, !PT ;  /* 0x7f80000000007812 */ /* 0x000fe200078efcff */
[----:B------:R-:W-:Y:S06]  /*1060*/  BRA `(.L_x_38) ;  /* 0x0000000000147947 */ /* 0x000fec0003800000 */
.L_x_32:
[----:B------:R-:W-:Y:S01]  /*1070*/  LOP3.LUT R0, R7, 0x80000000, R0, 0x48, !PT ;  /* 0x8000000007007812 */ /* 0x000fe200078e4800 */
[----:B------:R-:W-:Y:S06]  /*1080*/  BRA `(.L_x_38) ;  /* 0x00000000000c7947 */ /* 0x000fec0003800000 */
.L_x_31:
[----:B------:R-:W0:Y:S01]  /*1090*/  MUFU.RSQ R0, -QNAN ;  /* 0xffc0000000007908 */ /* 0x000e220000001400 */
[----:B------:R-:W-:Y:S05]  /*10a0*/  BRA `(.L_x_38) ;  /* 0x0000000000047947 */ /* 0x000fea0003800000 */
.L_x_30:
[----:B------:R-:W-:-:S07]  /*10b0*/  FADD.FTZ R0, R0, R3 ;  /* 0x0000000300007221 */ /* 0x000fce0000010000 */
.L_x_38:
[----:B------:R-:W-:Y:S05]  /*10c0*/  BSYNC.RECONVERGENT B1 ;  /* 0x0000000000017941 */ /* 0x000fea0003800200 */
.L_x_28:
[----:B------:R-:W-:Y:S01]  /*10d0*/  HFMA2 R7, -RZ, RZ, 0, 0 ;  /* 0x00000000ff077431 */ /* 0x000fe200000001ff */
[----:B------:R-:W-:-:S04]  /*10e0*/  MOV R6, R4 ;  /* 0x0000000400067202 */ /* 0x000fc80000000f00 */
[----:B0-----:R-:W-:Y:S05]  /*10f0*/  RET.REL.NODEC R6 `(_Z10mandelbrotPhiiif) ;  /* 0xffffffec06c07950 */ /* 0x001fea0003c3ffff */
.L_x_39:
        /* <DEDUP_REMOVED lines=16> */
.L_x_41:


//--------------------- .nv.shared.reserved.0     --------------------------
	.section	.nv.shared.reserved.0,"aw",@nobits
	.weak		__nv_reservedSMEM_offset_0_alias
	.size		__nv_reservedSMEM_offset_0_alias, 0, 64
	.other		__nv_reservedSMEM_offset_0_alias,@"STO_CUDA_RESERVED_SHARED STV_DEFAULT"
__nv_reservedSMEM_offset_0_alias:
	.zero		0
	.zero		64


//--------------------- .nv.constant0._Z5juliaPhiiif --------------------------
	.section	.nv.constant0._Z5juliaPhiiif,"a",@progbits
	.sectionflags	@""
	.align	4
.nv.constant0._Z5juliaPhiiif:
	.zero		920


//--------------------- .nv.constant0._Z10mandelbrotPhiiif --------------------------
	.section	.nv.constant0._Z10mandelbrotPhiiif,"a",@progbits
	.sectionflags	@""
	.align	4
.nv.constant0._Z10mandelbrotPhiiif:
	.zero		920


//--------------------- SYMBOLS --------------------------

	.type		.nv.reservedSmem.offset0,@object
	.size		.nv.reservedSmem.offset0,0x4
